//
// Generated by NVIDIA NVVM Compiler
//
// Compiler Build ID: CL-36424714
// Cuda compilation tools, release 13.0, V13.0.88
// Based on NVVM 20.0.0
//

.version 9.0
.target sm_100
.address_size 64

	// .globl	_Z11d_transposePfS_ii
// _ZZ11d_transposePfS_iiE5block has been demoted

.visible .entry _Z11d_transposePfS_ii(
	.param .u64 .ptr .align 1 _Z11d_transposePfS_ii_param_0,
	.param .u64 .ptr .align 1 _Z11d_transposePfS_ii_param_1,
	.param .u32 _Z11d_transposePfS_ii_param_2,
	.param .u32 _Z11d_transposePfS_ii_param_3
)
{
	.reg .pred 	%p<7>;
	.reg .b32 	%r<26>;
	.reg .b32 	%f<3>;
	.reg .b64 	%rd<9>;
	// demoted variable
	.shared .align 4 .b8 _ZZ11d_transposePfS_iiE5block[4224];
	ld.param.u64 	%rd1, [_Z11d_transposePfS_ii_param_0];
	ld.param.u64 	%rd2, [_Z11d_transposePfS_ii_param_1];
	ld.param.u32 	%r9, [_Z11d_transposePfS_ii_param_2];
	ld.param.u32 	%r11, [_Z11d_transposePfS_ii_param_3];
	mov.u32 	%r12, %ctaid.x;
	shl.b32 	%r1, %r12, 5;
	mov.u32 	%r2, %tid.x;
	add.s32 	%r3, %r1, %r2;
	mov.u32 	%r13, %ctaid.y;
	shl.b32 	%r4, %r13, 5;
	mov.u32 	%r5, %tid.y;
	add.s32 	%r14, %r4, %r5;
	setp.ge.u32 	%p1, %r3, %r9;
	setp.ge.u32 	%p2, %r14, %r11;
	or.pred  	%p3, %p1, %p2;
	@%p3 bra 	$L__BB0_2;
	cvta.to.global.u64 	%rd3, %rd1;
	mad.lo.s32 	%r15, %r9, %r14, %r3;
	mul.wide.u32 	%rd4, %r15, 4;
	add.s64 	%rd5, %rd3, %rd4;
	ld.global.f32 	%f1, [%rd5];
	mov.u32 	%r16, _ZZ11d_transposePfS_iiE5block;
	mad.lo.s32 	%r17, %r5, 132, %r16;
	shl.b32 	%r18, %r2, 2;
	add.s32 	%r19, %r17, %r18;
	st.shared.f32 	[%r19], %f1;
$L__BB0_2:
	bar.sync 	0;
	add.s32 	%r7, %r4, %r2;
	add.s32 	%r8, %r1, %r5;
	setp.ge.u32 	%p4, %r7, %r11;
	setp.ge.u32 	%p5, %r8, %r9;
	or.pred  	%p6, %p5, %p4;
	@%p6 bra 	$L__BB0_4;
	mad.lo.s32 	%r20, %r11, %r8, %r7;
	shl.b32 	%r21, %r20, 2;
	mov.u32 	%r22, _ZZ11d_transposePfS_iiE5block;
	mad.lo.s32 	%r23, %r2, 132, %r22;
	shl.b32 	%r24, %r5, 2;
	add.s32 	%r25, %r23, %r24;
	ld.shared.f32 	%f2, [%r25];
	cvta.to.global.u64 	%rd6, %rd2;
	mul.wide.u32 	%rd7, %r21, 4;
	add.s64 	%rd8, %rd6, %rd7;
	st.global.f32 	[%rd8], %f2;
$L__BB0_4:
	ret;

}
	// .globl	_Z19d_recursiveGaussianPfS_iif
.visible .entry _Z19d_recursiveGaussianPfS_iif(
	.param .u64 .ptr .align 1 _Z19d_recursiveGaussianPfS_iif_param_0,
	.param .u64 .ptr .align 1 _Z19d_recursiveGaussianPfS_iif_param_1,
	.param .u32 _Z19d_recursiveGaussianPfS_iif_param_2,
	.param .u32 _Z19d_recursiveGaussianPfS_iif_param_3,
	.param .f32 _Z19d_recursiveGaussianPfS_iif_param_4
)
{
	.reg .pred 	%p<21>;
	.reg .b32 	%r<32>;
	.reg .b32 	%f<349>;
	.reg .b64 	%rd<141>;

	ld.param.u64 	%rd51, [_Z19d_recursiveGaussianPfS_iif_param_0];
	ld.param.u64 	%rd52, [_Z19d_recursiveGaussianPfS_iif_param_1];
	ld.param.u32 	%r15, [_Z19d_recursiveGaussianPfS_iif_param_2];
	ld.param.u32 	%r16, [_Z19d_recursiveGaussianPfS_iif_param_3];
	ld.param.f32 	%f62, [_Z19d_recursiveGaussianPfS_iif_param_4];
	mov.u32 	%r17, %ctaid.x;
	mov.u32 	%r18, %ntid.x;
	mov.u32 	%r19, %tid.x;
	mad.lo.s32 	%r1, %r17, %r18, %r19;
	setp.lt.f32 	%p1, %f62, 0f3DCCCCCD;
	selp.f32 	%f63, 0f3DCCCCCD, %f62, %p1;
	mov.f32 	%f64, 0f3FD8F5C3;
	div.rn.f32 	%f65, %f64, %f63;
	fma.rn.f32 	%f66, %f65, 0fBBBB989D, 0f3F000000;
	cvt.sat.f32.f32 	%f67, %f66;
	mov.f32 	%f68, 0f4B400001;
	mov.f32 	%f69, 0f437C0000;
	fma.rm.f32 	%f70, %f67, %f69, %f68;
	add.f32 	%f71, %f70, 0fCB40007F;
	neg.f32 	%f72, %f71;
	fma.rn.f32 	%f73, %f65, 0fBFB8AA3B, %f72;
	fma.rn.f32 	%f74, %f65, 0fB2A57060, %f73;
	mov.b32 	%r20, %f70;
	shl.b32 	%r21, %r20, 23;
	mov.b32 	%f75, %r21;
	ex2.approx.ftz.f32 	%f76, %f74;
	mul.f32 	%f77, %f76, %f75;
	mul.f32 	%f78, %f65, 0fC0000000;
	fma.rn.f32 	%f79, %f78, 0f3BBB989D, 0f3F000000;
	cvt.sat.f32.f32 	%f80, %f79;
	fma.rm.f32 	%f81, %f80, %f69, %f68;
	add.f32 	%f82, %f81, 0fCB40007F;
	neg.f32 	%f83, %f82;
	fma.rn.f32 	%f84, %f78, 0f3FB8AA3B, %f83;
	fma.rn.f32 	%f85, %f78, 0f32A57060, %f84;
	mov.b32 	%r22, %f81;
	shl.b32 	%r23, %r22, 23;
	mov.b32 	%f86, %r23;
	ex2.approx.ftz.f32 	%f87, %f85;
	mul.f32 	%f1, %f87, %f86;
	mul.f32 	%f2, %f77, 0fC0000000;
	mov.f32 	%f88, 0f3F800000;
	sub.f32 	%f89, %f88, %f77;
	mul.f32 	%f90, %f89, %f89;
	add.f32 	%f91, %f65, %f65;
	fma.rn.f32 	%f92, %f91, %f77, 0f3F800000;
	sub.f32 	%f93, %f92, %f1;
	div.rn.f32 	%f3, %f90, %f93;
	add.f32 	%f94, %f65, 0fBF800000;
	mul.f32 	%f95, %f94, %f3;
	mul.f32 	%f4, %f77, %f95;
	add.f32 	%f96, %f65, 0f3F800000;
	mul.f32 	%f97, %f96, %f3;
	mul.f32 	%f5, %f77, %f97;
	neg.f32 	%f98, %f3;
	mul.f32 	%f6, %f1, %f98;
	add.f32 	%f99, %f3, %f4;
	add.f32 	%f100, %f2, 0f3F800000;
	add.f32 	%f101, %f1, %f100;
	div.rn.f32 	%f7, %f99, %f101;
	add.f32 	%f102, %f6, %f5;
	div.rn.f32 	%f8, %f102, %f101;
	setp.ge.u32 	%p2, %r1, %r15;
	@%p2 bra 	$L__BB1_25;
	cvta.to.global.u64 	%rd53, %rd51;
	cvta.to.global.u64 	%rd54, %rd52;
	shl.b32 	%r24, %r1, 2;
	mul.wide.u32 	%rd55, %r24, 4;
	add.s64 	%rd133, %rd53, %rd55;
	mul.wide.u32 	%rd56, %r1, 4;
	add.s64 	%rd132, %rd54, %rd56;
	ld.global.f32 	%f326, [%rd133];
	mul.f32 	%f324, %f7, %f326;
	setp.lt.s32 	%p3, %r16, 1;
	@%p3 bra 	$L__BB1_13;
	shl.b32 	%r2, %r15, 2;
	and.b32  	%r3, %r16, 7;
	setp.lt.u32 	%p4, %r16, 8;
	mov.f32 	%f325, %f324;
	@%p4 bra 	$L__BB1_5;
	mul.wide.s32 	%rd3, %r2, 32;
	mul.wide.s32 	%rd4, %r15, 32;
	and.b32  	%r25, %r16, 2147483640;
	neg.s32 	%r30, %r25;
	mul.wide.s32 	%rd5, %r15, 4;
	mul.wide.s32 	%rd58, %r2, 4;
	mov.u64 	%rd118, %rd132;
	mov.u64 	%rd119, %rd133;
	mov.f32 	%f325, %f324;
$L__BB1_4:
	.pragma "nounroll";
	ld.global.f32 	%f103, [%rd119];
	mul.f32 	%f104, %f3, %f103;
	fma.rn.f32 	%f105, %f4, %f326, %f104;
	mul.f32 	%f106, %f2, %f325;
	sub.f32 	%f107, %f105, %f106;
	mul.f32 	%f108, %f1, %f324;
	sub.f32 	%f109, %f107, %f108;
	st.global.f32 	[%rd118], %f109;
	add.s64 	%rd59, %rd119, %rd58;
	ld.global.f32 	%f110, [%rd59];
	mul.f32 	%f111, %f3, %f110;
	fma.rn.f32 	%f112, %f4, %f103, %f111;
	mul.f32 	%f113, %f2, %f109;
	sub.f32 	%f114, %f112, %f113;
	mul.f32 	%f115, %f1, %f325;
	sub.f32 	%f116, %f114, %f115;
	add.s64 	%rd60, %rd118, %rd5;
	st.global.f32 	[%rd60], %f116;
	add.s64 	%rd61, %rd59, %rd58;
	ld.global.f32 	%f117, [%rd61];
	mul.f32 	%f118, %f3, %f117;
	fma.rn.f32 	%f119, %f4, %f110, %f118;
	mul.f32 	%f120, %f2, %f116;
	sub.f32 	%f121, %f119, %f120;
	mul.f32 	%f122, %f1, %f109;
	sub.f32 	%f123, %f121, %f122;
	add.s64 	%rd62, %rd60, %rd5;
	st.global.f32 	[%rd62], %f123;
	add.s64 	%rd63, %rd61, %rd58;
	ld.global.f32 	%f124, [%rd63];
	mul.f32 	%f125, %f3, %f124;
	fma.rn.f32 	%f126, %f4, %f117, %f125;
	mul.f32 	%f127, %f2, %f123;
	sub.f32 	%f128, %f126, %f127;
	mul.f32 	%f129, %f1, %f116;
	sub.f32 	%f130, %f128, %f129;
	add.s64 	%rd64, %rd62, %rd5;
	st.global.f32 	[%rd64], %f130;
	add.s64 	%rd65, %rd63, %rd58;
	ld.global.f32 	%f131, [%rd65];
	mul.f32 	%f132, %f3, %f131;
	fma.rn.f32 	%f133, %f4, %f124, %f132;
	mul.f32 	%f134, %f2, %f130;
	sub.f32 	%f135, %f133, %f134;
	mul.f32 	%f136, %f1, %f123;
	sub.f32 	%f137, %f135, %f136;
	add.s64 	%rd66, %rd64, %rd5;
	st.global.f32 	[%rd66], %f137;
	add.s64 	%rd67, %rd65, %rd58;
	ld.global.f32 	%f138, [%rd67];
	mul.f32 	%f139, %f3, %f138;
	fma.rn.f32 	%f140, %f4, %f131, %f139;
	mul.f32 	%f141, %f2, %f137;
	sub.f32 	%f142, %f140, %f141;
	mul.f32 	%f143, %f1, %f130;
	sub.f32 	%f144, %f142, %f143;
	add.s64 	%rd68, %rd66, %rd5;
	st.global.f32 	[%rd68], %f144;
	add.s64 	%rd69, %rd67, %rd58;
	ld.global.f32 	%f145, [%rd69];
	mul.f32 	%f146, %f3, %f145;
	fma.rn.f32 	%f147, %f4, %f138, %f146;
	mul.f32 	%f148, %f2, %f144;
	sub.f32 	%f149, %f147, %f148;
	mul.f32 	%f150, %f1, %f137;
	sub.f32 	%f324, %f149, %f150;
	add.s64 	%rd70, %rd68, %rd5;
	st.global.f32 	[%rd70], %f324;
	add.s64 	%rd71, %rd69, %rd58;
	ld.global.f32 	%f326, [%rd71];
	mul.f32 	%f151, %f3, %f326;
	fma.rn.f32 	%f152, %f4, %f145, %f151;
	mul.f32 	%f153, %f2, %f324;
	sub.f32 	%f154, %f152, %f153;
	mul.f32 	%f155, %f1, %f144;
	sub.f32 	%f325, %f154, %f155;
	add.s64 	%rd72, %rd70, %rd5;
	st.global.f32 	[%rd72], %f325;
	add.s64 	%rd133, %rd119, %rd3;
	add.s64 	%rd132, %rd118, %rd4;
	add.s32 	%r30, %r30, 8;
	setp.ne.s32 	%p5, %r30, 0;
	add.s64 	%rd119, %rd71, %rd58;
	add.s64 	%rd118, %rd72, %rd5;
	@%p5 bra 	$L__BB1_4;
$L__BB1_5:
	setp.eq.s32 	%p6, %r3, 0;
	@%p6 bra 	$L__BB1_13;
	and.b32  	%r7, %r16, 3;
	setp.lt.u32 	%p7, %r3, 4;
	@%p7 bra 	$L__BB1_8;
	ld.global.f32 	%f156, [%rd133];
	mul.f32 	%f157, %f3, %f156;
	fma.rn.f32 	%f158, %f4, %f326, %f157;
	mul.f32 	%f159, %f2, %f325;
	sub.f32 	%f160, %f158, %f159;
	mul.f32 	%f161, %f1, %f324;
	sub.f32 	%f162, %f160, %f161;
	st.global.f32 	[%rd132], %f162;
	mul.wide.s32 	%rd74, %r2, 4;
	add.s64 	%rd75, %rd133, %rd74;
	mul.wide.s32 	%rd76, %r15, 4;
	add.s64 	%rd77, %rd132, %rd76;
	ld.global.f32 	%f163, [%rd75];
	mul.f32 	%f164, %f3, %f163;
	fma.rn.f32 	%f165, %f4, %f156, %f164;
	mul.f32 	%f166, %f2, %f162;
	sub.f32 	%f167, %f165, %f166;
	mul.f32 	%f168, %f1, %f325;
	sub.f32 	%f169, %f167, %f168;
	st.global.f32 	[%rd77], %f169;
	add.s64 	%rd78, %rd75, %rd74;
	add.s64 	%rd79, %rd77, %rd76;
	ld.global.f32 	%f170, [%rd78];
	mul.f32 	%f171, %f3, %f170;
	fma.rn.f32 	%f172, %f4, %f163, %f171;
	mul.f32 	%f173, %f2, %f169;
	sub.f32 	%f174, %f172, %f173;
	mul.f32 	%f175, %f1, %f162;
	sub.f32 	%f324, %f174, %f175;
	st.global.f32 	[%rd79], %f324;
	add.s64 	%rd80, %rd78, %rd74;
	add.s64 	%rd81, %rd79, %rd76;
	ld.global.f32 	%f326, [%rd80];
	mul.f32 	%f176, %f3, %f326;
	fma.rn.f32 	%f177, %f4, %f170, %f176;
	mul.f32 	%f178, %f2, %f324;
	sub.f32 	%f179, %f177, %f178;
	mul.f32 	%f180, %f1, %f169;
	sub.f32 	%f325, %f179, %f180;
	st.global.f32 	[%rd81], %f325;
	add.s64 	%rd133, %rd80, %rd74;
	add.s64 	%rd132, %rd81, %rd76;
$L__BB1_8:
	setp.eq.s32 	%p8, %r7, 0;
	@%p8 bra 	$L__BB1_13;
	setp.eq.s32 	%p9, %r7, 1;
	@%p9 bra 	$L__BB1_11;
	ld.global.f32 	%f181, [%rd133];
	mul.f32 	%f182, %f3, %f181;
	fma.rn.f32 	%f183, %f4, %f326, %f182;
	mul.f32 	%f184, %f2, %f325;
	sub.f32 	%f185, %f183, %f184;
	mul.f32 	%f186, %f1, %f324;
	sub.f32 	%f324, %f185, %f186;
	st.global.f32 	[%rd132], %f324;
	mul.wide.s32 	%rd83, %r2, 4;
	add.s64 	%rd84, %rd133, %rd83;
	mul.wide.s32 	%rd85, %r15, 4;
	add.s64 	%rd86, %rd132, %rd85;
	ld.global.f32 	%f326, [%rd84];
	mul.f32 	%f187, %f3, %f326;
	fma.rn.f32 	%f188, %f4, %f181, %f187;
	mul.f32 	%f189, %f2, %f324;
	sub.f32 	%f190, %f188, %f189;
	mul.f32 	%f191, %f1, %f325;
	sub.f32 	%f325, %f190, %f191;
	st.global.f32 	[%rd86], %f325;
	add.s64 	%rd133, %rd84, %rd83;
	add.s64 	%rd132, %rd86, %rd85;
$L__BB1_11:
	and.b32  	%r26, %r16, 1;
	setp.eq.b32 	%p10, %r26, 1;
	not.pred 	%p11, %p10;
	@%p11 bra 	$L__BB1_13;
	ld.global.f32 	%f192, [%rd133];
	mul.f32 	%f193, %f3, %f192;
	fma.rn.f32 	%f194, %f4, %f326, %f193;
	mul.f32 	%f195, %f2, %f325;
	sub.f32 	%f196, %f194, %f195;
	mul.f32 	%f197, %f1, %f324;
	sub.f32 	%f198, %f196, %f197;
	st.global.f32 	[%rd132], %f198;
	mul.wide.s32 	%rd87, %r2, 4;
	add.s64 	%rd133, %rd133, %rd87;
	mul.wide.s32 	%rd88, %r15, 4;
	add.s64 	%rd132, %rd132, %rd88;
$L__BB1_13:
	setp.lt.s32 	%p12, %r16, 1;
	shl.b32 	%r27, %r15, 2;
	neg.s32 	%r8, %r27;
	mul.wide.s32 	%rd89, %r8, 4;
	add.s64 	%rd139, %rd133, %rd89;
	neg.s32 	%r9, %r15;
	ld.global.f32 	%f339, [%rd139];
	mul.f32 	%f337, %f8, %f339;
	@%p12 bra 	$L__BB1_25;
	and.b32  	%r10, %r16, 7;
	setp.lt.u32 	%p13, %r16, 8;
	mov.f32 	%f338, %f337;
	mov.f32 	%f340, %f339;
	@%p13 bra 	$L__BB1_17;
	mul.wide.s32 	%rd33, %r9, 32;
	mul.wide.s32 	%rd34, %r9, 4;
	mul.wide.s32 	%rd35, %r8, 32;
	and.b32  	%r28, %r16, 2147483640;
	neg.s32 	%r31, %r28;
	mov.u64 	%rd134, %rd139;
	mov.u64 	%rd135, %rd132;
	mov.f32 	%f338, %f337;
	mov.f32 	%f340, %f339;
$L__BB1_16:
	.pragma "nounroll";
	add.s64 	%rd90, %rd135, %rd34;
	ld.global.f32 	%f199, [%rd134];
	mul.f32 	%f200, %f6, %f339;
	fma.rn.f32 	%f201, %f5, %f340, %f200;
	mul.f32 	%f202, %f2, %f338;
	sub.f32 	%f203, %f201, %f202;
	mul.f32 	%f204, %f1, %f337;
	sub.f32 	%f205, %f203, %f204;
	ld.global.f32 	%f206, [%rd90];
	add.f32 	%f207, %f205, %f206;
	st.global.f32 	[%rd90], %f207;
	add.s64 	%rd91, %rd134, %rd89;
	ld.global.f32 	%f208, [%rd91];
	mul.f32 	%f209, %f6, %f340;
	fma.rn.f32 	%f210, %f5, %f199, %f209;
	mul.f32 	%f211, %f2, %f205;
	sub.f32 	%f212, %f210, %f211;
	mul.f32 	%f213, %f1, %f338;
	sub.f32 	%f214, %f212, %f213;
	add.s64 	%rd92, %rd90, %rd34;
	ld.global.f32 	%f215, [%rd92];
	add.f32 	%f216, %f214, %f215;
	st.global.f32 	[%rd92], %f216;
	add.s64 	%rd93, %rd91, %rd89;
	ld.global.f32 	%f217, [%rd93];
	mul.f32 	%f218, %f6, %f199;
	fma.rn.f32 	%f219, %f5, %f208, %f218;
	mul.f32 	%f220, %f2, %f214;
	sub.f32 	%f221, %f219, %f220;
	mul.f32 	%f222, %f1, %f205;
	sub.f32 	%f223, %f221, %f222;
	add.s64 	%rd94, %rd92, %rd34;
	ld.global.f32 	%f224, [%rd94];
	add.f32 	%f225, %f223, %f224;
	st.global.f32 	[%rd94], %f225;
	add.s64 	%rd95, %rd93, %rd89;
	ld.global.f32 	%f226, [%rd95];
	mul.f32 	%f227, %f6, %f208;
	fma.rn.f32 	%f228, %f5, %f217, %f227;
	mul.f32 	%f229, %f2, %f223;
	sub.f32 	%f230, %f228, %f229;
	mul.f32 	%f231, %f1, %f214;
	sub.f32 	%f232, %f230, %f231;
	add.s64 	%rd96, %rd94, %rd34;
	ld.global.f32 	%f233, [%rd96];
	add.f32 	%f234, %f232, %f233;
	st.global.f32 	[%rd96], %f234;
	add.s64 	%rd97, %rd95, %rd89;
	ld.global.f32 	%f235, [%rd97];
	mul.f32 	%f236, %f6, %f217;
	fma.rn.f32 	%f237, %f5, %f226, %f236;
	mul.f32 	%f238, %f2, %f232;
	sub.f32 	%f239, %f237, %f238;
	mul.f32 	%f240, %f1, %f223;
	sub.f32 	%f241, %f239, %f240;
	add.s64 	%rd98, %rd96, %rd34;
	ld.global.f32 	%f242, [%rd98];
	add.f32 	%f243, %f241, %f242;
	st.global.f32 	[%rd98], %f243;
	add.s64 	%rd99, %rd97, %rd89;
	ld.global.f32 	%f244, [%rd99];
	mul.f32 	%f245, %f6, %f226;
	fma.rn.f32 	%f246, %f5, %f235, %f245;
	mul.f32 	%f247, %f2, %f241;
	sub.f32 	%f248, %f246, %f247;
	mul.f32 	%f249, %f1, %f232;
	sub.f32 	%f250, %f248, %f249;
	add.s64 	%rd100, %rd98, %rd34;
	ld.global.f32 	%f251, [%rd100];
	add.f32 	%f252, %f250, %f251;
	st.global.f32 	[%rd100], %f252;
	add.s64 	%rd101, %rd99, %rd89;
	ld.global.f32 	%f339, [%rd101];
	mul.f32 	%f253, %f6, %f235;
	fma.rn.f32 	%f254, %f5, %f244, %f253;
	mul.f32 	%f255, %f2, %f250;
	sub.f32 	%f256, %f254, %f255;
	mul.f32 	%f257, %f1, %f241;
	sub.f32 	%f337, %f256, %f257;
	add.s64 	%rd102, %rd100, %rd34;
	ld.global.f32 	%f258, [%rd102];
	add.f32 	%f259, %f337, %f258;
	st.global.f32 	[%rd102], %f259;
	add.s64 	%rd103, %rd101, %rd89;
	ld.global.f32 	%f340, [%rd103];
	mul.f32 	%f260, %f6, %f244;
	fma.rn.f32 	%f261, %f5, %f339, %f260;
	mul.f32 	%f262, %f2, %f337;
	sub.f32 	%f263, %f261, %f262;
	mul.f32 	%f264, %f1, %f250;
	sub.f32 	%f338, %f263, %f264;
	add.s64 	%rd39, %rd102, %rd34;
	ld.global.f32 	%f265, [%rd39];
	add.f32 	%f266, %f338, %f265;
	st.global.f32 	[%rd39], %f266;
	add.s64 	%rd132, %rd135, %rd33;
	add.s64 	%rd139, %rd134, %rd35;
	add.s32 	%r31, %r31, 8;
	setp.ne.s32 	%p14, %r31, 0;
	add.s64 	%rd134, %rd103, %rd89;
	mov.u64 	%rd135, %rd39;
	@%p14 bra 	$L__BB1_16;
$L__BB1_17:
	setp.eq.s32 	%p15, %r10, 0;
	@%p15 bra 	$L__BB1_25;
	and.b32  	%r14, %r16, 3;
	setp.lt.u32 	%p16, %r10, 4;
	@%p16 bra 	$L__BB1_20;
	mul.wide.s32 	%rd104, %r9, 4;
	add.s64 	%rd105, %rd132, %rd104;
	ld.global.f32 	%f267, [%rd139];
	mul.f32 	%f268, %f6, %f339;
	fma.rn.f32 	%f269, %f5, %f340, %f268;
	mul.f32 	%f270, %f2, %f338;
	sub.f32 	%f271, %f269, %f270;
	mul.f32 	%f272, %f1, %f337;
	sub.f32 	%f273, %f271, %f272;
	ld.global.f32 	%f274, [%rd105];
	add.f32 	%f275, %f273, %f274;
	st.global.f32 	[%rd105], %f275;
	add.s64 	%rd107, %rd139, %rd89;
	add.s64 	%rd108, %rd105, %rd104;
	ld.global.f32 	%f276, [%rd107];
	mul.f32 	%f277, %f6, %f340;
	fma.rn.f32 	%f278, %f5, %f267, %f277;
	mul.f32 	%f279, %f2, %f273;
	sub.f32 	%f280, %f278, %f279;
	mul.f32 	%f281, %f1, %f338;
	sub.f32 	%f282, %f280, %f281;
	ld.global.f32 	%f283, [%rd108];
	add.f32 	%f284, %f282, %f283;
	st.global.f32 	[%rd108], %f284;
	add.s64 	%rd109, %rd107, %rd89;
	add.s64 	%rd110, %rd108, %rd104;
	ld.global.f32 	%f339, [%rd109];
	mul.f32 	%f285, %f6, %f267;
	fma.rn.f32 	%f286, %f5, %f276, %f285;
	mul.f32 	%f287, %f2, %f282;
	sub.f32 	%f288, %f286, %f287;
	mul.f32 	%f289, %f1, %f273;
	sub.f32 	%f337, %f288, %f289;
	ld.global.f32 	%f290, [%rd110];
	add.f32 	%f291, %f337, %f290;
	st.global.f32 	[%rd110], %f291;
	add.s64 	%rd111, %rd109, %rd89;
	add.s64 	%rd132, %rd110, %rd104;
	ld.global.f32 	%f340, [%rd111];
	mul.f32 	%f292, %f6, %f276;
	fma.rn.f32 	%f293, %f5, %f339, %f292;
	mul.f32 	%f294, %f2, %f337;
	sub.f32 	%f295, %f293, %f294;
	mul.f32 	%f296, %f1, %f282;
	sub.f32 	%f338, %f295, %f296;
	ld.global.f32 	%f297, [%rd132];
	add.f32 	%f298, %f338, %f297;
	st.global.f32 	[%rd132], %f298;
	add.s64 	%rd139, %rd111, %rd89;
$L__BB1_20:
	setp.eq.s32 	%p17, %r14, 0;
	@%p17 bra 	$L__BB1_25;
	setp.eq.s32 	%p18, %r14, 1;
	@%p18 bra 	$L__BB1_23;
	mul.wide.s32 	%rd112, %r9, 4;
	add.s64 	%rd113, %rd132, %rd112;
	ld.global.f32 	%f54, [%rd139];
	mul.f32 	%f299, %f6, %f339;
	fma.rn.f32 	%f300, %f5, %f340, %f299;
	mul.f32 	%f301, %f2, %f338;
	sub.f32 	%f302, %f300, %f301;
	mul.f32 	%f303, %f1, %f337;
	sub.f32 	%f337, %f302, %f303;
	ld.global.f32 	%f304, [%rd113];
	add.f32 	%f305, %f337, %f304;
	st.global.f32 	[%rd113], %f305;
	add.s64 	%rd115, %rd139, %rd89;
	add.s64 	%rd132, %rd113, %rd112;
	ld.global.f32 	%f56, [%rd115];
	mul.f32 	%f306, %f6, %f340;
	fma.rn.f32 	%f307, %f5, %f54, %f306;
	mul.f32 	%f308, %f2, %f337;
	sub.f32 	%f309, %f307, %f308;
	mul.f32 	%f310, %f1, %f338;
	sub.f32 	%f338, %f309, %f310;
	ld.global.f32 	%f311, [%rd132];
	add.f32 	%f312, %f338, %f311;
	st.global.f32 	[%rd132], %f312;
	mov.f32 	%f339, %f54;
	mov.f32 	%f340, %f56;
$L__BB1_23:
	and.b32  	%r29, %r16, 1;
	setp.eq.b32 	%p19, %r29, 1;
	not.pred 	%p20, %p19;
	@%p20 bra 	$L__BB1_25;
	mul.wide.s32 	%rd116, %r9, 4;
	add.s64 	%rd117, %rd132, %rd116;
	mul.f32 	%f313, %f6, %f339;
	fma.rn.f32 	%f314, %f5, %f340, %f313;
	mul.f32 	%f315, %f2, %f338;
	sub.f32 	%f316, %f314, %f315;
	mul.f32 	%f317, %f1, %f337;
	sub.f32 	%f318, %f316, %f317;
	ld.global.f32 	%f319, [%rd117];
	add.f32 	%f320, %f318, %f319;
	st.global.f32 	[%rd117], %f320;
$L__BB1_25:
	ret;

}


// ===== COMPILED SASS (sm_100) =====

	.target	sm_100

	.elftype	@"ET_EXEC"


//--------------------- .note.nv.tkinfo           --------------------------
	.section	.note.nv.tkinfo,"",@"SHT_NOTE"
	.sectionflags	@"SHF_NOTE_NV_TKINFO"
	.tkinfo
        /*0018*/ 	.word	0x00000002
        /*0030*/ 	.string	""
        /*0030*/ 	.string	"ptxas"
        /*0030*/ 	.string	"Cuda compilation tools, release 13.0, V13.0.88"
        /*0030*/ 	.string	"Build cuda_13.0.r13.0/compiler.36424714_0"
        /*0030*/ 	.string	"-arch sm_100 -m 64 "



//--------------------- .note.nv.cuinfo           --------------------------
	.section	.note.nv.cuinfo,"",@"SHT_NOTE"
	.sectionflags	@"SHF_NOTE_NV_CUINFO"
        /*0018*/ 	.short	0x0002
        /*001a*/ 	.short	0x0064
        /*001c*/ 	.short	0x0082
	.zero		2


//--------------------- .nv.info                  --------------------------
	.section	.nv.info,"",@"SHT_CUDA_INFO"
	.align	4


	//----- nvinfo : EIATTR_REGCOUNT
	.align		4
        /*0000*/ 	.byte	0x04, 0x2f
        /*0002*/ 	.short	(.L_1 - .L_0)
	.align		4
.L_0:
        /*0004*/ 	.word	index@(_Z11d_transposePfS_ii)
        /*0008*/ 	.word	0x0000000c


	//----- nvinfo : EIATTR_FRAME_SIZE
	.align		4
.L_1:
        /*000c*/ 	.byte	0x04, 0x11
        /*000e*/ 	.short	(.L_3 - .L_2)
	.align		4
.L_2:
        /*0010*/ 	.word	index@(_Z11d_transposePfS_ii)
        /*0014*/ 	.word	0x00000000


	//----- nvinfo : EIATTR_REGCOUNT
	.align		4
.L_3:
        /*0018*/ 	.byte	0x04, 0x2f
        /*001a*/ 	.short	(.L_5 - .L_4)
	.align		4
.L_4:
        /*001c*/ 	.word	index@(_Z19d_recursiveGaussianPfS_iif)
        /*0020*/ 	.word	0x00000020


	//----- nvinfo : EIATTR_FRAME_SIZE
	.align		4
.L_5:
        /*0024*/ 	.byte	0x04, 0x11
        /*0026*/ 	.short	(.L_7 - .L_6)
	.align		4
.L_6:
        /*0028*/ 	.word	index@($__internal_0_$__cuda_sm3x_div_rn_noftz_f32_slowpath)
        /*002c*/ 	.word	0x00000000


	//----- nvinfo : EIATTR_FRAME_SIZE
	.align		4
.L_7:
        /*0030*/ 	.byte	0x04, 0x11
        /*0032*/ 	.short	(.L_9 - .L_8)
	.align		4
.L_8:
        /*0034*/ 	.word	index@(_Z19d_recursiveGaussianPfS_iif)
        /*0038*/ 	.word	0x00000000


	//----- nvinfo : EIATTR_MIN_STACK_SIZE
	.align		4
.L_9:
        /*003c*/ 	.byte	0x04, 0x12
        /*003e*/ 	.short	(.L_11 - .L_10)
	.align		4
.L_10:
        /*0040*/ 	.word	index@(_Z19d_recursiveGaussianPfS_iif)
        /*0044*/ 	.word	0x00000000


	//----- nvinfo : EIATTR_MIN_STACK_SIZE
	.align		4
.L_11:
        /*0048*/ 	.byte	0x04, 0x12
        /*004a*/ 	.short	(.L_13 - .L_12)
	.align		4
.L_12:
        /*004c*/ 	.word	index@(_Z11d_transposePfS_ii)
        /*0050*/ 	.word	0x00000000
.L_13:


//--------------------- .nv.compat                --------------------------
	.section	.nv.compat,"",@"SHT_CUDA_COMPAT_INFO"
	.align	4
        /*0000*/ 	.byte	0x02, 0x09, 0x00, 0x00, 0x02, 0x02, 0x01, 0x00, 0x02, 0x05, 0x05, 0x00, 0x03, 0x07, 0x01, 0x01
        /*0010*/ 	.byte	0x02, 0x03, 0x00, 0x00, 0x02, 0x06, 0x01, 0x00, 0x04, 0x0b, 0x08, 0x00, 0x01, 0x00, 0x00, 0x00
        /*0020*/ 	.byte	0x00, 0x00, 0x00, 0x00


//--------------------- .nv.info._Z19d_recursiveGaussianPfS_iif --------------------------
	.section	.nv.info._Z19d_recursiveGaussianPfS_iif,"",@"SHT_CUDA_INFO"
	.sectionflags	@""
	.align	4


	//----- nvinfo : EIATTR_CUDA_API_VERSION
	.align		4
        /*0000*/ 	.byte	0x04, 0x37
        /*0002*/ 	.short	(.L_15 - .L_14)
.L_14:
        /*0004*/ 	.word	0x00000082


	//----- nvinfo : EIATTR_KPARAM_INFO
	.align		4
.L_15:
        /*0008*/ 	.byte	0x04, 0x17
        /*000a*/ 	.short	(.L_17 - .L_16)
.L_16:
        /*000c*/ 	.word	0x00000000
        /*0010*/ 	.short	0x0004
        /*0012*/ 	.short	0x0018
        /*0014*/ 	.byte	0x00, 0xf0, 0x11, 0x00


	//----- nvinfo : EIATTR_KPARAM_INFO
	.align		4
.L_17:
        /*0018*/ 	.byte	0x04, 0x17
        /*001a*/ 	.short	(.L_19 - .L_18)
.L_18:
        /*001c*/ 	.word	0x00000000
        /*0020*/ 	.short	0x0003
        /*0022*/ 	.short	0x0014
        /*0024*/ 	.byte	0x00, 0xf0, 0x11, 0x00


	//----- nvinfo : EIATTR_KPARAM_INFO
	.align		4
.L_19:
        /*0028*/ 	.byte	0x04, 0x17
        /*002a*/ 	.short	(.L_21 - .L_20)
.L_20:
        /*002c*/ 	.word	0x00000000
        /*0030*/ 	.short	0x0002
        /*0032*/ 	.short	0x0010
        /*0034*/ 	.byte	0x00, 0xf0, 0x11, 0x00


	//----- nvinfo : EIATTR_KPARAM_INFO
	.align		4
.L_21:
        /*0038*/ 	.byte	0x04, 0x17
        /*003a*/ 	.short	(.L_23 - .L_22)
.L_22:
        /*003c*/ 	.word	0x00000000
        /*0040*/ 	.short	0x0001
        /*0042*/ 	.short	0x0008
        /*0044*/ 	.byte	0x00, 0xf5, 0x21, 0x00


	//----- nvinfo : EIATTR_KPARAM_INFO
	.align		4
.L_23:
        /*0048*/ 	.byte	0x04, 0x17
        /*004a*/ 	.short	(.L_25 - .L_24)
.L_24:
        /*004c*/ 	.word	0x00000000
        /*0050*/ 	.short	0x0000
        /*0052*/ 	.short	0x0000
        /*0054*/ 	.byte	0x00, 0xf5, 0x21, 0x00


	//----- nvinfo : EIATTR_SPARSE_MMA_MASK
	.align		4
.L_25:
        /*0058*/ 	.byte	0x03, 0x50
        /*005a*/ 	.short	0x0000


	//----- nvinfo : EIATTR_MAXREG_COUNT
	.align		4
        /*005c*/ 	.byte	0x03, 0x1b
        /*005e*/ 	.short	0x00ff


	//----- nvinfo : EIATTR_MERCURY_ISA_VERSION
	.align		4
        /*0060*/ 	.byte	0x03, 0x5f
        /*0062*/ 	.short	0x0101


	//----- nvinfo : EIATTR_VRC_CTA_INIT_COUNT
	.align		4
        /*0064*/ 	.byte	0x02, 0x4a
	.zero		1
	.zero		1


	//----- nvinfo : EIATTR_EXIT_INSTR_OFFSETS
	.align		4
        /*0068*/ 	.byte	0x04, 0x1c
        /*006a*/ 	.short	(.L_27 - .L_26)


	//   ....[0]....
.L_26:
        /*006c*/ 	.word	0x000005e0


	//   ....[1]....
        /*0070*/ 	.word	0x00000fe0


	//   ....[2]....
        /*0074*/ 	.word	0x00001680


	//   ....[3]....
        /*0078*/ 	.word	0x00001960


	//   ....[4]....
        /*007c*/ 	.word	0x00001ae0


	//   ....[5]....
        /*0080*/ 	.word	0x00001ba0


	//----- nvinfo : EIATTR_CRS_STACK_SIZE
	.align		4
.L_27:
        /*0084*/ 	.byte	0x04, 0x1e
        /*0086*/ 	.short	(.L_29 - .L_28)
.L_28:
        /*0088*/ 	.word	0x00000000


	//----- nvinfo : EIATTR_CBANK_PARAM_SIZE
	.align		4
.L_29:
        /*008c*/ 	.byte	0x03, 0x19
        /*008e*/ 	.short	0x001c


	//----- nvinfo : EIATTR_PARAM_CBANK
	.align		4
        /*0090*/ 	.byte	0x04, 0x0a
        /*0092*/ 	.short	(.L_31 - .L_30)
	.align		4
.L_30:
        /*0094*/ 	.word	index@(.nv.constant0._Z19d_recursiveGaussianPfS_iif)
        /*0098*/ 	.short	0x0380
        /*009a*/ 	.short	0x001c


	//----- nvinfo : EIATTR_SW_WAR
	.align		4
.L_31:
        /*009c*/ 	.byte	0x04, 0x36
        /*009e*/ 	.short	(.L_33 - .L_32)
.L_32:
        /*00a0*/ 	.word	0x00000008
.L_33:


//--------------------- .nv.info._Z11d_transposePfS_ii --------------------------
	.section	.nv.info._Z11d_transposePfS_ii,"",@"SHT_CUDA_INFO"
	.sectionflags	@""
	.align	4


	//----- nvinfo : EIATTR_CUDA_API_VERSION
	.align		4
        /*0000*/ 	.byte	0x04, 0x37
        /*0002*/ 	.short	(.L_35 - .L_34)
.L_34:
        /*0004*/ 	.word	0x00000082


	//----- nvinfo : EIATTR_KPARAM_INFO
	.align		4
.L_35:
        /*0008*/ 	.byte	0x04, 0x17
        /*000a*/ 	.short	(.L_37 - .L_36)
.L_36:
        /*000c*/ 	.word	0x00000000
        /*0010*/ 	.short	0x0003
        /*0012*/ 	.short	0x0014
        /*0014*/ 	.byte	0x00, 0xf0, 0x11, 0x00


	//----- nvinfo : EIATTR_KPARAM_INFO
	.align		4
.L_37:
        /*0018*/ 	.byte	0x04, 0x17
        /*001a*/ 	.short	(.L_39 - .L_38)
.L_38:
        /*001c*/ 	.word	0x00000000
        /*0020*/ 	.short	0x0002
        /*0022*/ 	.short	0x0010
        /*0024*/ 	.byte	0x00, 0xf0, 0x11, 0x00


	//----- nvinfo : EIATTR_KPARAM_INFO
	.align		4
.L_39:
        /*0028*/ 	.byte	0x04, 0x17
        /*002a*/ 	.short	(.L_41 - .L_40)
.L_40:
        /*002c*/ 	.word	0x00000000
        /*0030*/ 	.short	0x0001
        /*0032*/ 	.short	0x0008
        /*0034*/ 	.byte	0x00, 0xf5, 0x21, 0x00


	//----- nvinfo : EIATTR_KPARAM_INFO
	.align		4
.L_41:
        /*0038*/ 	.byte	0x04, 0x17
        /*003a*/ 	.short	(.L_43 - .L_42)
.L_42:
        /*003c*/ 	.word	0x00000000
        /*0040*/ 	.short	0x0000
        /*0042*/ 	.short	0x0000
        /*0044*/ 	.byte	0x00, 0xf5, 0x21, 0x00


	//----- nvinfo : EIATTR_SPARSE_MMA_MASK
	.align		4
.L_43:
        /*0048*/ 	.byte	0x03, 0x50
        /*004a*/ 	.short	0x0000


	//----- nvinfo : EIATTR_MAXREG_COUNT
	.align		4
        /*004c*/ 	.byte	0x03, 0x1b
        /*004e*/ 	.short	0x00ff


	//----- nvinfo : EIATTR_NUM_BARRIERS
	.align		4
        /*0050*/ 	.byte	0x02, 0x4c
        /*0052*/ 	.byte	0x01
	.zero		1


	//----- nvinfo : EIATTR_MERCURY_ISA_VERSION
	.align		4
        /*0054*/ 	.byte	0x03, 0x5f
        /*0056*/ 	.short	0x0101


	//----- nvinfo : EIATTR_VRC_CTA_INIT_COUNT
	.align		4
        /*0058*/ 	.byte	0x02, 0x4a
	.zero		1
	.zero		1


	//----- nvinfo : EIATTR_EXIT_INSTR_OFFSETS
	.align		4
        /*005c*/ 	.byte	0x04, 0x1c
        /*005e*/ 	.short	(.L_45 - .L_44)


	//   ....[0]....
.L_44:
        /*0060*/ 	.word	0x000001a0


	//   ....[1]....
        /*0064*/ 	.word	0x00000260


	//----- nvinfo : EIATTR_CBANK_PARAM_SIZE
	.align		4
.L_45:
        /*0068*/ 	.byte	0x03, 0x19
        /*006a*/ 	.short	0x0018


	//----- nvinfo : EIATTR_PARAM_CBANK
	.align		4
        /*006c*/ 	.byte	0x04, 0x0a
        /*006e*/ 	.short	(.L_47 - .L_46)
	.align		4
.L_46:
        /*0070*/ 	.word	index@(.nv.constant0._Z11d_transposePfS_ii)
        /*0074*/ 	.short	0x0380
        /*0076*/ 	.short	0x0018


	//----- nvinfo : EIATTR_SW_WAR
	.align		4
.L_47:
        /*0078*/ 	.byte	0x04, 0x36
        /*007a*/ 	.short	(.L_49 - .L_48)
.L_48:
        /*007c*/ 	.word	0x00000008
.L_49:


//--------------------- .nv.callgraph             --------------------------
	.section	.nv.callgraph,"",@"SHT_CUDA_CALLGRAPH"
	.align	4
	.sectionentsize	8
	.align		4
        /*0000*/ 	.word	0x00000000
	.align		4
        /*0004*/ 	.word	0xffffffff
	.align		4
        /*0008*/ 	.word	0x00000000
	.align		4
        /*000c*/ 	.word	0xfffffffe
	.align		4
        /*0010*/ 	.word	0x00000000
	.align		4
        /*0014*/ 	.word	0xfffffffd
	.align		4
        /*0018*/ 	.word	0x00000000
	.align		4
        /*001c*/ 	.word	0xfffffffc


//--------------------- .text._Z19d_recursiveGaussianPfS_iif --------------------------
	.section	.text._Z19d_recursiveGaussianPfS_iif,"ax",@progbits
	.align	128
        .global         _Z19d_recursiveGaussianPfS_iif
        .type           _Z19d_recursiveGaussianPfS_iif,@function
        .size           _Z19d_recursiveGaussianPfS_iif,(.L_x_21 - _Z19d_recursiveGaussianPfS_iif)
        .other          _Z19d_recursiveGaussianPfS_iif,@"STO_CUDA_ENTRY STV_DEFAULT"
_Z19d_recursiveGaussianPfS_iif:
.text._Z19d_recursiveGaussianPfS_iif:
[----:B------:R-:W-:Y:S08]  /*0000*/  LDC R1, c[0x0][0x37c] ;  /* 0x0000df00ff017b82 */ /* 0x000ff00000000800 */
[----:B------:R-:W0:Y:S01]  /*0010*/  LDC R6, c[0x0][0x398] ;  /* 0x0000e600ff067b82 */ /* 0x000e220000000800 */
[----:B------:R-:W1:Y:S01]  /*0020*/  S2R R5, SR_TID.X ;  /* 0x0000000000057919 */ /* 0x000e620000002100 */
[----:B------:R-:W-:-:S02]  /*0030*/  UMOV UR5, 0x3fd8f5c3 ;  /* 0x3fd8f5c300057882 */ /* 0x000fc40000000000 */
[----:B------:R-:W-:-:S04]  /*0040*/  MOV R7, UR5 ;  /* 0x0000000500077c02 */ /* 0x000fc80008000f00 */
[----:B------:R-:W1:Y:S08]  /*0050*/  S2UR UR4, SR_CTAID.X ;  /* 0x00000000000479c3 */ /* 0x000e700000002500 */
[----:B------:R-:W1:Y:S01]  /*0060*/  LDC R10, c[0x0][0x360] ;  /* 0x0000d800ff0a7b82 */ /* 0x000e620000000800 */
[----:B0-----:R-:W-:-:S04]  /*0070*/  FMNMX.NAN R6, R6, 0.10000000149011611938, !PT ;  /* 0x3dcccccd06067809 */ /* 0x001fc80007820000 */
[----:B------:R-:W0:Y:S08]  /*0080*/  MUFU.RCP R3, R6 ;  /* 0x0000000600037308 */ /* 0x000e300000001000 */
[----:B------:R-:W2:Y:S01]  /*0090*/  FCHK P0, R7, R6 ;  /* 0x0000000607007302 */ /* 0x000ea20000000000 */
[----:B-1----:R-:W-:Y:S02]  /*00a0*/  IMAD R10, R10, UR4, R5 ;  /* 0x000000040a0a7c24 */ /* 0x002fe4000f8e0205 */
[----:B0-----:R-:W-:-:S04]  /*00b0*/  FFMA R0, -R6, R3, 1 ;  /* 0x3f80000006007423 */ /* 0x001fc80000000103 */
[----:B------:R-:W-:-:S04]  /*00c0*/  FFMA R0, R3, R0, R3 ;  /* 0x0000000003007223 */ /* 0x000fc80000000003 */
[----:B------:R-:W-:-:S04]  /*00d0*/  FFMA R3, R0, 1.6950000524520874023, RZ ;  /* 0x3fd8f5c300037823 */ /* 0x000fc800000000ff */
[----:B------:R-:W-:-:S04]  /*00e0*/  FFMA R2, -R6, R3, 1.6950000524520874023 ;  /* 0x3fd8f5c306027423 */ /* 0x000fc80000000103 */
[----:B------:R-:W-:Y:S01]  /*00f0*/  FFMA R3, R0, R2, R3 ;  /* 0x0000000200037223 */ /* 0x000fe20000000003 */
[----:B--2---:R-:W-:Y:S06]  /*0100*/  @!P0 BRA `(.L_x_0) ;  /* 0x0000000000108947 */ /* 0x004fec0003800000 */
[----:B------:R-:W-:Y:S01]  /*0110*/  HFMA2 R5, -RZ, RZ, 1.9609375, -23600 ;  /* 0x3fd8f5c3ff057431 */ /* 0x000fe200000001ff */
[----:B------:R-:W-:-:S07]  /*0120*/  MOV R8, 0x140 ;  /* 0x0000014000087802 */ /* 0x000fce0000000f00 */
[----:B------:R-:W-:Y:S05]  /*0130*/  CALL.REL.NOINC `($__internal_0_$__cuda_sm3x_div_rn_noftz_f32_slowpath) ;  /* 0x00000018009c7944 */ /* 0x000fea0003c00000 */
[----:B------:R-:W-:-:S07]  /*0140*/  MOV R3, R5 ;  /* 0x0000000500037202 */ /* 0x000fce0000000f00 */
.L_x_0:
[----:B------:R-:W-:Y:S01]  /*0150*/  HFMA2 R5, -RZ, RZ, 0.96630859375, -0.0022525787353515625 ;  /* 0x3bbb989dff057431 */ /* 0x000fe200000001ff */
[----:B------:R-:W-:Y:S01]  /*0160*/  MOV R6, 0x437c0000 ;  /* 0x437c000000067802 */ /* 0x000fe20000000f00 */
[----:B------:R-:W-:-:S03]  /*0170*/  FMUL R4, R3, -2 ;  /* 0xc000000003047820 */ /* 0x000fc60000400000 */
[-C--:B------:R-:W-:Y:S01]  /*0180*/  FFMA.SAT R0, R3, -R5.reuse, 0.5 ;  /* 0x3f00000003007423 */ /* 0x080fe20000002805 */
[----:B------:R-:W-:-:S03]  /*0190*/  FFMA.SAT R5, R4, R5, 0.5 ;  /* 0x3f00000004057423 */ /* 0x000fc60000002005 */
[-C--:B------:R-:W-:Y:S01]  /*01a0*/  FFMA.RM R0, R0, R6.reuse, 12582913 ;  /* 0x4b40000100007423 */ /* 0x080fe20000004006 */
[----:B------:R-:W-:-:S03]  /*01b0*/  FFMA.RM R6, R5, R6, 12582913 ;  /* 0x4b40000105067423 */ /* 0x000fc60000004006 */
[----:B------:R-:W-:Y:S01]  /*01c0*/  FADD R2, R0, -12583039 ;  /* 0xcb40007f00027421 */ /* 0x000fe20000000000 */
[----:B------:R-:W-:-:S03]  /*01d0*/  FADD R5, R6, -12583039 ;  /* 0xcb40007f06057421 */ /* 0x000fc60000000000 */
[----:B------:R-:W-:Y:S01]  /*01e0*/  FFMA R2, R3, -1.4426950216293334961, -R2 ;  /* 0xbfb8aa3b03027823 */ /* 0x000fe20000000802 */
[----:B------:R-:W-:-:S03]  /*01f0*/  FFMA R7, R4, 1.4426950216293334961, -R5 ;  /* 0x3fb8aa3b04077823 */ /* 0x000fc60000000805 */
[----:B------:R-:W-:Y:S01]  /*0200*/  FFMA R2, R3, -1.925963033500011079e-08, R2 ;  /* 0xb2a5706003027823 */ /* 0x000fe20000000002 */
[----:B------:R-:W-:Y:S01]  /*0210*/  FFMA R7, R4, 1.925963033500011079e-08, R7 ;  /* 0x32a5706004077823 */ /* 0x000fe20000000007 */
[----:B------:R-:W-:Y:S02]  /*0220*/  SHF.L.U32 R4, R0, 0x17, RZ ;  /* 0x0000001700047819 */ /* 0x000fe400000006ff */
[----:B------:R-:W0:Y:S01]  /*0230*/  MUFU.EX2 R5, R2 ;  /* 0x0000000200057308 */ /* 0x000e220000000800 */
[----:B------:R-:W-:-:S07]  /*0240*/  SHF.L.U32 R0, R6, 0x17, RZ ;  /* 0x0000001706007819 */ /* 0x000fce00000006ff */
[----:B------:R-:W1:Y:S01]  /*0250*/  MUFU.EX2 R7, R7 ;  /* 0x0000000700077308 */ /* 0x000e620000000800 */
[----:B0-----:R-:W-:Y:S01]  /*0260*/  FMUL R4, R4, R5 ;  /* 0x0000000504047220 */ /* 0x001fe20000400000 */
[----:B------:R-:W-:-:S03]  /*0270*/  FADD R5, R3, R3 ;  /* 0x0000000303057221 */ /* 0x000fc60000000000 */
[C---:B------:R-:W-:Y:S01]  /*0280*/  FMUL R2, R4.reuse, -2 ;  /* 0xc000000004027820 */ /* 0x040fe20000400000 */
[----:B------:R-:W-:Y:S01]  /*0290*/  FFMA R5, R4, R5, 1 ;  /* 0x3f80000004057423 */ /* 0x000fe20000000005 */
[----:B-1----:R-:W-:-:S04]  /*02a0*/  FMUL R0, R0, R7 ;  /* 0x0000000700007220 */ /* 0x002fc80000400000 */
[----:B------:R-:W-:Y:S01]  /*02b0*/  FADD R8, -R0, R5 ;  /* 0x0000000500087221 */ /* 0x000fe20000000100 */
[----:B------:R-:W-:-:S03]  /*02c0*/  FADD R5, -R4, 1 ;  /* 0x3f80000004057421 */ /* 0x000fc60000000100 */
[----:B------:R-:W0:Y:S01]  /*02d0*/  MUFU.RCP R6, R8 ;  /* 0x0000000800067308 */ /* 0x000e220000001000 */
[----:B------:R-:W-:-:S07]  /*02e0*/  FMUL R5, R5, R5 ;  /* 0x0000000505057220 */ /* 0x000fce0000400000 */
[----:B------:R-:W1:Y:S01]  /*02f0*/  FCHK P0, R5, R8 ;  /* 0x0000000805007302 */ /* 0x000e620000000000 */
[----:B0-----:R-:W-:-:S04]  /*0300*/  FFMA R9, -R8, R6, 1 ;  /* 0x3f80000008097423 */ /* 0x001fc80000000106 */
[----:B------:R-:W-:-:S04]  /*0310*/  FFMA R6, R6, R9, R6 ;  /* 0x0000000906067223 */ /* 0x000fc80000000006 */
[----:B------:R-:W-:-:S04]  /*0320*/  FFMA R7, R5, R6, RZ ;  /* 0x0000000605077223 */ /* 0x000fc800000000ff */
[----:B------:R-:W-:-:S04]  /*0330*/  FFMA R22, -R8, R7, R5 ;  /* 0x0000000708167223 */ /* 0x000fc80000000105 */
[----:B------:R-:W-:Y:S01]  /*0340*/  FFMA R22, R6, R22, R7 ;  /* 0x0000001606167223 */ /* 0x000fe20000000007 */
[----:B-1----:R-:W-:Y:S06]  /*0350*/  @!P0 BRA `(.L_x_1) ;  /* 0x0000000000108947 */ /* 0x002fec0003800000 */
[----:B------:R-:W-:Y:S02]  /*0360*/  MOV R6, R8 ;  /* 0x0000000800067202 */ /* 0x000fe40000000f00 */
[----:B------:R-:W-:-:S07]  /*0370*/  MOV R8, 0x390 ;  /* 0x0000039000087802 */ /* 0x000fce0000000f00 */
[----:B------:R-:W-:Y:S05]  /*0380*/  CALL.REL.NOINC `($__internal_0_$__cuda_sm3x_div_rn_noftz_f32_slowpath) ;  /* 0x0000001800087944 */ /* 0x000fea0003c00000 */
[----:B------:R-:W-:-:S07]  /*0390*/  MOV R22, R5 ;  /* 0x0000000500167202 */ /* 0x000fce0000000f00 */
.L_x_1:
[----:B------:R-:W-:-:S04]  /*03a0*/  FADD R5, R2, 1 ;  /* 0x3f80000002057421 */ /* 0x000fc80000000000 */
[----:B------:R-:W-:Y:S01]  /*03b0*/  FADD R6, R0, R5 ;  /* 0x0000000500067221 */ /* 0x000fe20000000000 */
[C---:B------:R-:W-:Y:S01]  /*03c0*/  FADD R5, R3.reuse, -1 ;  /* 0xbf80000003057421 */ /* 0x040fe20000000000 */
[----:B------:R-:W-:Y:S02]  /*03d0*/  FADD R3, R3, 1 ;  /* 0x3f80000003037421 */ /* 0x000fe40000000000 */
[----:B------:R-:W0:Y:S01]  /*03e0*/  MUFU.RCP R7, R6 ;  /* 0x0000000600077308 */ /* 0x000e220000001000 */
[-C--:B------:R-:W-:Y:S01]  /*03f0*/  FMUL R5, R5, R22.reuse ;  /* 0x0000001605057220 */ /* 0x080fe20000400000 */
[----:B------:R-:W-:-:S03]  /*0400*/  FMUL R3, R3, R22 ;  /* 0x0000001603037220 */ /* 0x000fc60000400000 */
[C---:B------:R-:W-:Y:S01]  /*0410*/  FMUL R9, R4.reuse, R5 ;  /* 0x0000000504097220 */ /* 0x040fe20000400000 */
[----:B------:R-:W-:Y:S01]  /*0420*/  FMUL R3, R4, R3 ;  /* 0x0000000304037220 */ /* 0x000fe20000400000 */
[----:B------:R-:W-:Y:S02]  /*0430*/  FMUL R4, R0, -R22 ;  /* 0x8000001600047220 */ /* 0x000fe40000400000 */
[----:B------:R-:W-:-:S04]  /*0440*/  FADD R5, R9, R22 ;  /* 0x0000001609057221 */ /* 0x000fc80000000000 */
[----:B------:R-:W1:Y:S01]  /*0450*/  FCHK P0, R5, R6 ;  /* 0x0000000605007302 */ /* 0x000e620000000000 */
[----:B0-----:R-:W-:-:S04]  /*0460*/  FFMA R8, -R6, R7, 1 ;  /* 0x3f80000006087423 */ /* 0x001fc80000000107 */
[----:B------:R-:W-:-:S04]  /*0470*/  FFMA R8, R7, R8, R7 ;  /* 0x0000000807087223 */ /* 0x000fc80000000007 */
[----:B------:R-:W-:-:S04]  /*0480*/  FFMA R23, R5, R8, RZ ;  /* 0x0000000805177223 */ /* 0x000fc800000000ff */
[----:B------:R-:W-:-:S04]  /*0490*/  FFMA R7, -R6, R23, R5 ;  /* 0x0000001706077223 */ /* 0x000fc80000000105 */
[----:B------:R-:W-:Y:S01]  /*04a0*/  FFMA R23, R8, R7, R23 ;  /* 0x0000000708177223 */ /* 0x000fe20000000017 */
[----:B-1----:R-:W-:Y:S06]  /*04b0*/  @!P0 BRA `(.L_x_2) ;  /* 0x00000000000c8947 */ /* 0x002fec0003800000 */
[----:B------:R-:W-:-:S07]  /*04c0*/  MOV R8, 0x4e0 ;  /* 0x000004e000087802 */ /* 0x000fce0000000f00 */
[----:B------:R-:W-:Y:S05]  /*04d0*/  CALL.REL.NOINC `($__internal_0_$__cuda_sm3x_div_rn_noftz_f32_slowpath) ;  /* 0x0000001400b47944 */ /* 0x000fea0003c00000 */
[----:B------:R-:W-:-:S07]  /*04e0*/  MOV R23, R5 ;  /* 0x0000000500177202 */ /* 0x000fce0000000f00 */
.L_x_2:
[----:B------:R-:W0:Y:S01]  /*04f0*/  MUFU.RCP R5, R6 ;  /* 0x0000000600057308 */ /* 0x000e220000001000 */
[----:B------:R-:W-:-:S07]  /*0500*/  FADD R7, R3, R4 ;  /* 0x0000000403077221 */ /* 0x000fce0000000000 */
        /* <DEDUP_REMOVED lines=11> */
.L_x_3:
[----:B------:R-:W0:Y:S02]  /*05c0*/  LDC R5, c[0x0][0x390] ;  /* 0x0000e400ff057b82 */ /* 0x000e240000000800 */
[----:B0-----:R-:W-:-:S13]  /*05d0*/  ISETP.GE.U32.AND P0, PT, R10, R5, PT ;  /* 0x000000050a00720c */ /* 0x001fda0003f06070 */
[----:B------:R-:W-:Y:S05]  /*05e0*/  @P0 EXIT ;  /* 0x000000000000094d */ /* 0x000fea0003800000 */
[----:B------:R-:W0:Y:S01]  /*05f0*/  LDC R6, c[0x0][0x394] ;  /* 0x0000e500ff067b82 */ /* 0x000e220000000800 */
[----:B------:R-:W-:Y:S01]  /*0600*/  SHF.L.U32 R7, R10, 0x2, RZ ;  /* 0x000000020a077819 */ /* 0x000fe200000006ff */
[----:B------:R-:W1:Y:S06]  /*0610*/  LDCU.64 UR4, c[0x0][0x358] ;  /* 0x00006b00ff0477ac */ /* 0x000e6c0008000a00 */
[----:B------:R-:W2:Y:S08]  /*0620*/  LDC.64 R12, c[0x0][0x380] ;  /* 0x0000e000ff0c7b82 */ /* 0x000eb00000000a00 */
[----:B------:R-:W3:Y:S01]  /*0630*/  LDC.64 R14, c[0x0][0x388] ;  /* 0x0000e200ff0e7b82 */ /* 0x000ee20000000a00 */
[----:B0-----:R-:W-:Y:S01]  /*0640*/  ISETP.GE.AND P0, PT, R6, 0x1, PT ;  /* 0x000000010600780c */ /* 0x001fe20003f06270 */
[----:B--2---:R-:W-:Y:S01]  /*0650*/  IMAD.WIDE.U32 R12, R7, 0x4, R12 ;  /* 0x00000004070c7825 */ /* 0x004fe200078e000c */
[----:B------:R-:W-:-:S03]  /*0660*/  SHF.L.U32 R7, R5, 0x2, RZ ;  /* 0x0000000205077819 */ /* 0x000fc600000006ff */
[----:B---3--:R-:W-:-:S08]  /*0670*/  IMAD.WIDE.U32 R10, R10, 0x4, R14 ;  /* 0x000000040a0a7825 */ /* 0x008fd000078e000e */
[----:B-1----:R-:W-:Y:S05]  /*0680*/  @!P0 BRA `(.L_x_4) ;  /* 0x0000000800508947 */ /* 0x002fea0003800000 */
[----:B------:R-:W2:Y:S01]  /*0690*/  LDG.E R24, desc[UR4][R12.64] ;  /* 0x000000040c187981 */ /* 0x000ea2000c1e1900 */
[C---:B------:R-:W-:Y:S02]  /*06a0*/  ISETP.GE.U32.AND P1, PT, R6.reuse, 0x8, PT ;  /* 0x000000080600780c */ /* 0x040fe40003f26070 */
[----:B------:R-:W-:Y:S01]  /*06b0*/  LOP3.LUT R25, R6, 0x7, RZ, 0xc0, !PT ;  /* 0x0000000706197812 */ /* 0x000fe200078ec0ff */
[----:B--2---:R-:W-:-:S05]  /*06c0*/  FMUL R23, R24, R23 ;  /* 0x0000001718177220 */ /* 0x004fca0000400000 */
[----:B------:R-:W-:-:S05]  /*06d0*/  MOV R27, R23 ;  /* 0x00000017001b7202 */ /* 0x000fca0000000f00 */
[----:B------:R-:W-:Y:S05]  /*06e0*/  @!P1 BRA `(.L_x_5) ;  /* 0x0000000400309947 */ /* 0x000fea0003800000 */
[----:B------:R-:W-:Y:S02]  /*06f0*/  LOP3.LUT R26, R6, 0x7ffffff8, RZ, 0xc0, !PT ;  /* 0x7ffffff8061a7812 */ /* 0x000fe400078ec0ff */
[----:B------:R-:W-:Y:S02]  /*0700*/  MOV R27, R23 ;  /* 0x00000017001b7202 */ /* 0x000fe40000000f00 */
[----:B------:R-:W-:-:S07]  /*0710*/  IADD3 R26, PT, PT, -R26, RZ, RZ ;  /* 0x000000ff1a1a7210 */ /* 0x000fce0007ffe1ff */
.L_x_6:
[----:B------:R-:W2:Y:S02]  /*0720*/  LDG.E R14, desc[UR4][R12.64] ;  /* 0x000000040c0e7981 */ /* 0x000ea4000c1e1900 */
[----:B--2---:R-:W-:-:S04]  /*0730*/  FMUL R16, R14, R22 ;  /* 0x000000160e107220 */ /* 0x004fc80000400000 */
[----:B------:R-:W-:Y:S01]  /*0740*/  FFMA R15, R9, R24, R16 ;  /* 0x00000018090f7223 */ /* 0x000fe20000000010 */
[----:B------:R-:W-:-:S04]  /*0750*/  IMAD.WIDE R16, R7, 0x4, R12 ;  /* 0x0000000407107825 */ /* 0x000fc800078e020c */
[----:B------:R-:W-:-:S04]  /*0760*/  FFMA R15, -R2, R27, R15 ;  /* 0x0000001b020f7223 */ /* 0x000fc8000000010f */
[----:B------:R-:W-:-:S05]  /*0770*/  FFMA R23, -R0, R23, R15 ;  /* 0x0000001700177223 */ /* 0x000fca000000010f */
[----:B0-----:R0:W-:Y:S04]  /*0780*/  STG.E desc[UR4][R10.64], R23 ;  /* 0x000000170a007986 */ /* 0x0011e8000c101904 */
[----:B------:R-:W2:Y:S02]  /*0790*/  LDG.E R18, desc[UR4][R16.64] ;  /* 0x0000000410127981 */ /* 0x000ea4000c1e1900 */
[----:B--2---:R-:W-:-:S04]  /*07a0*/  FMUL R20, R18, R22 ;  /* 0x0000001612147220 */ /* 0x004fc80000400000 */
[----:B------:R-:W-:Y:S01]  /*07b0*/  FFMA R15, R9, R14, R20 ;  /* 0x0000000e090f7223 */ /* 0x000fe20000000014 */
[----:B------:R-:W-:-:S04]  /*07c0*/  IMAD.WIDE R20, R5, 0x4, R10 ;  /* 0x0000000405147825 */ /* 0x000fc800078e020a */
[----:B------:R-:W-:-:S04]  /*07d0*/  FFMA R15, -R2, R23, R15 ;  /* 0x00000017020f7223 */ /* 0x000fc8000000010f */
[----:B------:R-:W-:Y:S01]  /*07e0*/  FFMA R27, -R0, R27, R15 ;  /* 0x0000001b001b7223 */ /* 0x000fe2000000010f */
[----:B------:R-:W-:-:S04]  /*07f0*/  IMAD.WIDE R14, R7, 0x4, R16 ;  /* 0x00000004070e7825 */ /* 0x000fc800078e0210 */
[----:B------:R1:W-:Y:S04]  /*0800*/  STG.E desc[UR4][R20.64], R27 ;  /* 0x0000001b14007986 */ /* 0x0003e8000c101904 */
[----:B------:R-:W2:Y:S02]  /*0810*/  LDG.E R28, desc[UR4][R14.64] ;  /* 0x000000040e1c7981 */ /* 0x000ea4000c1e1900 */
[----:B--2---:R-:W-:-:S04]  /*0820*/  FMUL R24, R28, R22 ;  /* 0x000000161c187220 */ /* 0x004fc80000400000 */
[----:B------:R-:W-:-:S04]  /*0830*/  FFMA R19, R9, R18, R24 ;  /* 0x0000001209137223 */ /* 0x000fc80000000018 */
[----:B------:R-:W-:Y:S01]  /*0840*/  FFMA R17, -R2, R27, R19 ;  /* 0x0000001b02117223 */ /* 0x000fe20000000113 */
[----:B------:R-:W-:-:S04]  /*0850*/  IMAD.WIDE R18, R5, 0x4, R20 ;  /* 0x0000000405127825 */ /* 0x000fc800078e0214 */
[----:B0-----:R-:W-:Y:S01]  /*0860*/  FFMA R23, -R0, R23, R17 ;  /* 0x0000001700177223 */ /* 0x001fe20000000111 */
[----:B------:R-:W-:-:S04]  /*0870*/  IMAD.WIDE R16, R7, 0x4, R14 ;  /* 0x0000000407107825 */ /* 0x000fc800078e020e */
[----:B------:R0:W-:Y:S04]  /*0880*/  STG.E desc[UR4][R18.64], R23 ;  /* 0x0000001712007986 */ /* 0x0001e8000c101904 */
[----:B------:R-:W2:Y:S01]  /*0890*/  LDG.E R24, desc[UR4][R16.64] ;  /* 0x0000000410187981 */ /* 0x000ea2000c1e1900 */
[----:B-1----:R-:W-:-:S04]  /*08a0*/  IMAD.WIDE R20, R5, 0x4, R18 ;  /* 0x0000000405147825 */ /* 0x002fc800078e0212 */
[----:B------:R-:W-:-:S04]  /*08b0*/  IMAD.WIDE R14, R7, 0x4, R16 ;  /* 0x00000004070e7825 */ /* 0x000fc800078e0210 */
[----:B--2---:R-:W-:-:S04]  /*08c0*/  FMUL R29, R24, R22 ;  /* 0x00000016181d7220 */ /* 0x004fc80000400000 */
[----:B------:R-:W-:-:S04]  /*08d0*/  FFMA R29, R9, R28, R29 ;  /* 0x0000001c091d7223 */ /* 0x000fc8000000001d */
[----:B------:R-:W-:-:S04]  /*08e0*/  FFMA R29, -R2, R23, R29 ;  /* 0x00000017021d7223 */ /* 0x000fc8000000011d */
[----:B------:R-:W-:-:S05]  /*08f0*/  FFMA R27, -R0, R27, R29 ;  /* 0x0000001b001b7223 */ /* 0x000fca000000011d */
[----:B------:R1:W-:Y:S04]  /*0900*/  STG.E desc[UR4][R20.64], R27 ;  /* 0x0000001b14007986 */ /* 0x0003e8000c101904 */
[----:B------:R-:W2:Y:S01]  /*0910*/  LDG.E R28, desc[UR4][R14.64] ;  /* 0x000000040e1c7981 */ /* 0x000ea2000c1e1900 */
[----:B0-----:R-:W-:-:S04]  /*0920*/  IMAD.WIDE R18, R5, 0x4, R20 ;  /* 0x0000000405127825 */ /* 0x001fc800078e0214 */
[----:B------:R-:W-:-:S04]  /*0930*/  IMAD.WIDE R16, R7, 0x4, R14 ;  /* 0x0000000407107825 */ /* 0x000fc800078e020e */
[----:B--2---:R-:W-:-:S04]  /*0940*/  FMUL R29, R28, R22 ;  /* 0x000000161c1d7220 */ /* 0x004fc80000400000 */
[----:B------:R-:W-:-:S04]  /*0950*/  FFMA R29, R9, R24, R29 ;  /* 0x00000018091d7223 */ /* 0x000fc8000000001d */
[----:B------:R-:W-:-:S04]  /*0960*/  FFMA R29, -R2, R27, R29 ;  /* 0x0000001b021d7223 */ /* 0x000fc8000000011d */
[----:B------:R-:W-:-:S05]  /*0970*/  FFMA R23, -R0, R23, R29 ;  /* 0x0000001700177223 */ /* 0x000fca000000011d */
        /* <DEDUP_REMOVED lines=10> */
[----:B------:R-:W-:-:S04]  /*0a20*/  IMAD.WIDE R16, R5, 0x4, R20 ;  /* 0x0000000405107825 */ /* 0x000fc800078e0214 */
[----:B0-----:R-:W-:-:S04]  /*0a30*/  IMAD.WIDE R18, R7, 0x4, R14 ;  /* 0x0000000407127825 */ /* 0x001fc800078e020e */
[----:B--2---:R-:W-:-:S04]  /*0a40*/  FMUL R29, R28, R22 ;  /* 0x000000161c1d7220 */ /* 0x004fc80000400000 */
[----:B------:R-:W-:-:S04]  /*0a50*/  FFMA R29, R9, R24, R29 ;  /* 0x00000018091d7223 */ /* 0x000fc8000000001d */
[----:B------:R-:W-:-:S04]  /*0a60*/  FFMA R29, -R2, R27, R29 ;  /* 0x0000001b021d7223 */ /* 0x000fc8000000011d */
[----:B------:R-:W-:-:S05]  /*0a70*/  FFMA R23, -R0, R23, R29 ;  /* 0x0000001700177223 */ /* 0x000fca000000011d */
[----:B------:R0:W-:Y:S04]  /*0a80*/  STG.E desc[UR4][R16.64], R23 ;  /* 0x0000001710007986 */ /* 0x0001e8000c101904 */
[----:B------:R-:W2:Y:S01]  /*0a90*/  LDG.E R24, desc[UR4][R18.64] ;  /* 0x0000000412187981 */ /* 0x000ea2000c1e1900 */
[----:B------:R-:W-:Y:S01]  /*0aa0*/  IADD3 R26, PT, PT, R26, 0x8, RZ ;  /* 0x000000081a1a7810 */ /* 0x000fe20007ffe0ff */
[C---:B-1----:R-:W-:Y:S01]  /*0ab0*/  IMAD.WIDE R20, R5.reuse, 0x4, R16 ;  /* 0x0000000405147825 */ /* 0x042fe200078e0210 */
[----:B------:R-:W-:Y:S02]  /*0ac0*/  MOV R14, R10 ;  /* 0x0000000a000e7202 */ /* 0x000fe40000000f00 */
[----:B------:R-:W-:Y:S02]  /*0ad0*/  ISETP.NE.AND P1, PT, R26, RZ, PT ;  /* 0x000000ff1a00720c */ /* 0x000fe40003f25270 */
[----:B------:R-:W-:Y:S01]  /*0ae0*/  MOV R15, R11 ;  /* 0x0000000b000f7202 */ /* 0x000fe20000000f00 */
[----:B------:R-:W-:Y:S01]  /*0af0*/  IMAD.WIDE R10, R5, 0x4, R20 ;  /* 0x00000004050a7825 */ /* 0x000fe200078e0214 */
[----:B0-----:R-:W-:-:S02]  /*0b00*/  MOV R16, R12 ;  /* 0x0000000c00107202 */ /* 0x001fc40000000f00 */
[----:B------:R-:W-:Y:S01]  /*0b10*/  MOV R17, R13 ;  /* 0x0000000d00117202 */ /* 0x000fe20000000f00 */
[----:B------:R-:W-:-:S04]  /*0b20*/  IMAD.WIDE R12, R7, 0x4, R18 ;  /* 0x00000004070c7825 */ /* 0x000fc800078e0212 */
[----:B--2---:R-:W-:-:S04]  /*0b30*/  FMUL R29, R24, R22 ;  /* 0x00000016181d7220 */ /* 0x004fc80000400000 */
[----:B------:R-:W-:-:S04]  /*0b40*/  FFMA R29, R9, R28, R29 ;  /* 0x0000001c091d7223 */ /* 0x000fc8000000001d */
[----:B------:R-:W-:-:S04]  /*0b50*/  FFMA R29, -R2, R23, R29 ;  /* 0x00000017021d7223 */ /* 0x000fc8000000011d */
[----:B------:R-:W-:-:S05]  /*0b60*/  FFMA R27, -R0, R27, R29 ;  /* 0x0000001b001b7223 */ /* 0x000fca000000011d */
[----:B------:R0:W-:Y:S01]  /*0b70*/  STG.E desc[UR4][R20.64], R27 ;  /* 0x0000001b14007986 */ /* 0x0001e2000c101904 */
[----:B------:R-:W-:Y:S05]  /*0b80*/  @P1 BRA `(.L_x_6) ;  /* 0xfffffff800e41947 */ /* 0x000fea000383ffff */
[----:B------:R-:W-:-:S04]  /*0b90*/  IMAD.WIDE R12, R7, 0x20, R16 ;  /* 0x00000020070c7825 */ /* 0x000fc800078e0210 */
[----:B------:R-:W-:-:S07]  /*0ba0*/  IMAD.WIDE R10, R5, 0x20, R14 ;  /* 0x00000020050a7825 */ /* 0x000fce00078e020e */
.L_x_5:
[----:B------:R-:W-:-:S13]  /*0bb0*/  ISETP.NE.AND P1, PT, R25, RZ, PT ;  /* 0x000000ff1900720c */ /* 0x000fda0003f25270 */
[----:B------:R-:W-:Y:S05]  /*0bc0*/  @!P1 BRA `(.L_x_4) ;  /* 0x0000000400009947 */ /* 0x000fea0003800000 */
[----:B------:R-:W-:Y:S02]  /*0bd0*/  ISETP.GE.U32.AND P1, PT, R25, 0x4, PT ;  /* 0x000000041900780c */ /* 0x000fe40003f26070 */
[----:B0-----:R-:W-:-:S04]  /*0be0*/  LOP3.LUT R20, R6, 0x3, RZ, 0xc0, !PT ;  /* 0x0000000306147812 */ /* 0x001fc800078ec0ff */
[----:B------:R-:W-:-:S07]  /*0bf0*/  ISETP.NE.AND P2, PT, R20, RZ, PT ;  /* 0x000000ff1400720c */ /* 0x000fce0003f45270 */
[----:B------:R-:W-:Y:S06]  /*0c00*/  @!P1 BRA `(.L_x_7) ;  /* 0x0000000000809947 */ /* 0x000fec0003800000 */
[----:B------:R-:W2:Y:S02]  /*0c10*/  LDG.E R14, desc[UR4][R12.64] ;  /* 0x000000040c0e7981 */ /* 0x000ea4000c1e1900 */
[----:B--2---:R-:W-:-:S04]  /*0c20*/  FMUL R16, R14, R22 ;  /* 0x000000160e107220 */ /* 0x004fc80000400000 */
[----:B------:R-:W-:Y:S01]  /*0c30*/  FFMA R15, R9, R24, R16 ;  /* 0x00000018090f7223 */ /* 0x000fe20000000010 */
[----:B------:R-:W-:-:S04]  /*0c40*/  IMAD.WIDE R16, R7, 0x4, R12 ;  /* 0x0000000407107825 */ /* 0x000fc800078e020c */
[----:B------:R-:W-:-:S04]  /*0c50*/  FFMA R15, -R2, R27, R15 ;  /* 0x0000001b020f7223 */ /* 0x000fc8000000010f */
[----:B------:R-:W-:-:S05]  /*0c60*/  FFMA R23, -R0, R23, R15 ;  /* 0x0000001700177223 */ /* 0x000fca000000010f */
[----:B------:R0:W-:Y:S04]  /*0c70*/  STG.E desc[UR4][R10.64], R23 ;  /* 0x000000170a007986 */ /* 0x0001e8000c101904 */
[----:B------:R-:W2:Y:S01]  /*0c80*/  LDG.E R18, desc[UR4][R16.64] ;  /* 0x0000000410127981 */ /* 0x000ea2000c1e1900 */
[----:B------:R-:W-:-:S04]  /*0c90*/  IMAD.WIDE R12, R5, 0x4, R10 ;  /* 0x00000004050c7825 */ /* 0x000fc800078e020a */
[----:B--2---:R-:W-:-:S04]  /*0ca0*/  FMUL R24, R18, R22 ;  /* 0x0000001612187220 */ /* 0x004fc80000400000 */
[----:B------:R-:W-:-:S04]  /*0cb0*/  FFMA R15, R9, R14, R24 ;  /* 0x0000000e090f7223 */ /* 0x000fc80000000018 */
[----:B------:R-:W-:-:S04]  /*0cc0*/  FFMA R15, -R2, R23, R15 ;  /* 0x00000017020f7223 */ /* 0x000fc8000000010f */
[----:B------:R-:W-:Y:S01]  /*0cd0*/  FFMA R27, -R0, R27, R15 ;  /* 0x0000001b001b7223 */ /* 0x000fe2000000010f */
[----:B------:R-:W-:-:S04]  /*0ce0*/  IMAD.WIDE R14, R7, 0x4, R16 ;  /* 0x00000004070e7825 */ /* 0x000fc800078e0210 */
[----:B------:R1:W-:Y:S04]  /*0cf0*/  STG.E desc[UR4][R12.64], R27 ;  /* 0x0000001b0c007986 */ /* 0x0003e8000c101904 */
[----:B------:R-:W2:Y:S01]  /*0d00*/  LDG.E R21, desc[UR4][R14.64] ;  /* 0x000000040e157981 */ /* 0x000ea2000c1e1900 */
[----:B------:R-:W-:-:S04]  /*0d10*/  IMAD.WIDE R16, R7, 0x4, R14 ;  /* 0x0000000407107825 */ /* 0x000fc800078e020e */
[----:B--2---:R-:W-:-:S04]  /*0d20*/  FMUL R24, R21, R22 ;  /* 0x0000001615187220 */ /* 0x004fc80000400000 */
[----:B0-----:R-:W-:Y:S01]  /*0d30*/  FFMA R11, R9, R18, R24 ;  /* 0x00000012090b7223 */ /* 0x001fe20000000018 */
[----:B------:R-:W-:-:S04]  /*0d40*/  IMAD.WIDE R18, R5, 0x4, R12 ;  /* 0x0000000405127825 */ /* 0x000fc800078e020c */
[----:B------:R-:W-:-:S04]  /*0d50*/  FFMA R11, -R2, R27, R11 ;  /* 0x0000001b020b7223 */ /* 0x000fc8000000010b */
[----:B------:R-:W-:-:S05]  /*0d60*/  FFMA R23, -R0, R23, R11 ;  /* 0x0000001700177223 */ /* 0x000fca000000010b */
[----:B------:R0:W-:Y:S04]  /*0d70*/  STG.E desc[UR4][R18.64], R23 ;  /* 0x0000001712007986 */ /* 0x0001e8000c101904 */
[----:B------:R-:W2:Y:S01]  /*0d80*/  LDG.E R24, desc[UR4][R16.64] ;  /* 0x0000000410187981 */ /* 0x000ea2000c1e1900 */
[----:B------:R-:W-:-:S04]  /*0d90*/  IMAD.WIDE R14, R5, 0x4, R18 ;  /* 0x00000004050e7825 */ /* 0x000fc800078e0212 */
[----:B-1----:R-:W-:-:S04]  /*0da0*/  IMAD.WIDE R12, R7, 0x4, R16 ;  /* 0x00000004070c7825 */ /* 0x002fc800078e0210 */
[----:B--2---:R-:W-:-:S04]  /*0db0*/  FMUL R10, R24, R22 ;  /* 0x00000016180a7220 */ /* 0x004fc80000400000 */
[----:B------:R-:W-:Y:S01]  /*0dc0*/  FFMA R21, R9, R21, R10 ;  /* 0x0000001509157223 */ /* 0x000fe2000000000a */
[----:B------:R-:W-:-:S04]  /*0dd0*/  IMAD.WIDE R10, R5, 0x4, R14 ;  /* 0x00000004050a7825 */ /* 0x000fc800078e020e */
[----:B------:R-:W-:-:S04]  /*0de0*/  FFMA R21, -R2, R23, R21 ;  /* 0x0000001702157223 */ /* 0x000fc80000000115 */
[----:B------:R-:W-:-:S05]  /*0df0*/  FFMA R27, -R0, R27, R21 ;  /* 0x0000001b001b7223 */ /* 0x000fca0000000115 */
[----:B------:R0:W-:Y:S02]  /*0e00*/  STG.E desc[UR4][R14.64], R27 ;  /* 0x0000001b0e007986 */ /* 0x0001e4000c101904 */
.L_x_7:
[----:B------:R-:W-:Y:S05]  /*0e10*/  @!P2 BRA `(.L_x_4) ;  /* 0x00000000006ca947 */ /* 0x000fea0003800000 */
[----:B------:R-:W-:-:S13]  /*0e20*/  ISETP.NE.AND P1, PT, R20, 0x1, PT ;  /* 0x000000011400780c */ /* 0x000fda0003f25270 */
[----:B0-----:R-:W2:Y:S02]  /*0e30*/  @P1 LDG.E R14, desc[UR4][R12.64] ;  /* 0x000000040c0e1981 */ /* 0x001ea4000c1e1900 */
[----:B--2---:R-:W-:-:S04]  /*0e40*/  @P1 FMUL R16, R14, R22 ;  /* 0x000000160e101220 */ /* 0x004fc80000400000 */
[----:B------:R-:W-:Y:S01]  /*0e50*/  @P1 FFMA R15, R9, R24, R16 ;  /* 0x00000018090f1223 */ /* 0x000fe20000000010 */
[----:B------:R-:W-:-:S04]  /*0e60*/  @P1 IMAD.WIDE R16, R7, 0x4, R12 ;  /* 0x0000000407101825 */ /* 0x000fc800078e020c */
[----:B------:R-:W-:-:S04]  /*0e70*/  @P1 FFMA R15, -R2, R27, R15 ;  /* 0x0000001b020f1223 */ /* 0x000fc8000000010f */
[----:B------:R-:W-:-:S05]  /*0e80*/  @P1 FFMA R23, -R0, R23, R15 ;  /* 0x0000001700171223 */ /* 0x000fca000000010f */
[----:B------:R0:W-:Y:S04]  /*0e90*/  @P1 STG.E desc[UR4][R10.64], R23 ;  /* 0x000000170a001986 */ /* 0x0001e8000c101904 */
[----:B------:R-:W2:Y:S01]  /*0ea0*/  @P1 LDG.E R24, desc[UR4][R16.64] ;  /* 0x0000000410181981 */ /* 0x000ea2000c1e1900 */
[----:B------:R-:W-:Y:S01]  /*0eb0*/  LOP3.LUT R19, R6, 0x1, RZ, 0xc0, !PT ;  /* 0x0000000106137812 */ /* 0x000fe200078ec0ff */
[----:B------:R-:W-:-:S03]  /*0ec0*/  @P1 IMAD.WIDE R12, R7, 0x4, R16 ;  /* 0x00000004070c1825 */ /* 0x000fc600078e0210 */
[----:B------:R-:W-:Y:S01]  /*0ed0*/  ISETP.NE.U32.AND P2, PT, R19, 0x1, PT ;  /* 0x000000011300780c */ /* 0x000fe20003f45070 */
[----:B--2---:R-:W-:-:S04]  /*0ee0*/  @P1 FMUL R18, R24, R22 ;  /* 0x0000001618121220 */ /* 0x004fc80000400000 */
[----:B------:R-:W-:-:S04]  /*0ef0*/  @P1 FFMA R15, R9, R14, R18 ;  /* 0x0000000e090f1223 */ /* 0x000fc80000000012 */
[----:B------:R-:W-:Y:S01]  /*0f00*/  @P1 FFMA R19, -R2, R23, R15 ;  /* 0x0000001702131223 */ /* 0x000fe2000000010f */
[----:B------:R-:W-:-:S04]  /*0f10*/  @P1 IMAD.WIDE R14, R5, 0x4, R10 ;  /* 0x00000004050e1825 */ /* 0x000fc800078e020a */
[----:B------:R-:W-:-:S05]  /*0f20*/  @P1 FFMA R27, -R0, R27, R19 ;  /* 0x0000001b001b1223 */ /* 0x000fca0000000113 */
[----:B------:R-:W-:Y:S04]  /*0f30*/  @P1 STG.E desc[UR4][R14.64], R27 ;  /* 0x0000001b0e001986 */ /* 0x000fe8000c101904 */
[----:B------:R1:W2:Y:S01]  /*0f40*/  @!P2 LDG.E R19, desc[UR4][R12.64] ;  /* 0x000000040c13a981 */ /* 0x0002a2000c1e1900 */
[----:B0-----:R-:W-:-:S04]  /*0f50*/  @P1 IMAD.WIDE R10, R5, 0x4, R14 ;  /* 0x00000004050a1825 */ /* 0x001fc800078e020e */
[----:B-1----:R-:W-:-:S04]  /*0f60*/  @!P2 IMAD.WIDE R12, R7, 0x4, R12 ;  /* 0x00000004070ca825 */ /* 0x002fc800078e020c */
[----:B--2---:R-:W-:-:S04]  /*0f70*/  @!P2 FMUL R22, R19, R22 ;  /* 0x000000161316a220 */ /* 0x004fc80000400000 */
[----:B------:R-:W-:-:S04]  /*0f80*/  @!P2 FFMA R9, R9, R24, R22 ;  /* 0x000000180909a223 */ /* 0x000fc80000000016 */
[----:B------:R-:W-:-:S04]  /*0f90*/  @!P2 FFMA R9, -R2, R27, R9 ;  /* 0x0000001b0209a223 */ /* 0x000fc80000000109 */
[----:B------:R-:W-:-:S05]  /*0fa0*/  @!P2 FFMA R9, -R0, R23, R9 ;  /* 0x000000170009a223 */ /* 0x000fca0000000109 */
[----:B------:R0:W-:Y:S02]  /*0fb0*/  @!P2 STG.E desc[UR4][R10.64], R9 ;  /* 0x000000090a00a986 */ /* 0x0001e4000c101904 */
[----:B0-----:R-:W-:-:S07]  /*0fc0*/  @!P2 IMAD.WIDE R10, R5, 0x4, R10 ;  /* 0x00000004050aa825 */ /* 0x001fce00078e020a */
.L_x_4:
[----:B------:R-:W-:Y:S01]  /*0fd0*/  IADD3 R7, PT, PT, -R7, RZ, RZ ;  /* 0x000000ff07077210 */ /* 0x000fe20007ffe1ff */
[----:B------:R-:W-:Y:S06]  /*0fe0*/  @!P0 EXIT ;  /* 0x000000000000894d */ /* 0x000fec0003800000 */
[----:B------:R-:W-:-:S05]  /*0ff0*/  IMAD.WIDE R12, R7, 0x4, R12 ;  /* 0x00000004070c7825 */ /* 0x000fca00078e020c */
[----:B------:R-:W0:Y:S01]  /*1000*/  LDG.E R25, desc[UR4][R12.64] ;  /* 0x000000040c197981 */ /* 0x000e22000c1e1900 */
[C---:B------:R-:W-:Y:S01]  /*1010*/  ISETP.GE.U32.AND P0, PT, R6.reuse, 0x8, PT ;  /* 0x000000080600780c */ /* 0x040fe20003f06070 */
[----:B0-----:R-:W-:Y:S01]  /*1020*/  FMUL R23, R25, R8 ;  /* 0x0000000819177220 */ /* 0x001fe20000400000 */
[----:B------:R-:W-:Y:S02]  /*1030*/  LOP3.LUT R8, R6, 0x7, RZ, 0xc0, !PT ;  /* 0x0000000706087812 */ /* 0x000fe400078ec0ff */
[----:B------:R-:W-:Y:S02]  /*1040*/  MOV R26, R25 ;  /* 0x00000019001a7202 */ /* 0x000fe40000000f00 */
[----:B------:R-:W-:-:S07]  /*1050*/  MOV R27, R23 ;  /* 0x00000017001b7202 */ /* 0x000fce0000000f00 */
[----:B------:R-:W-:Y:S05]  /*1060*/  @!P0 BRA `(.L_x_8) ;  /* 0x0000000400808947 */ /* 0x000fea0003800000 */
[----:B------:R-:W-:Y:S02]  /*1070*/  LOP3.LUT R22, R6, 0x7ffffff8, RZ, 0xc0, !PT ;  /* 0x7ffffff806167812 */ /* 0x000fe400078ec0ff */
[----:B------:R-:W-:Y:S02]  /*1080*/  IADD3 R9, PT, PT, -R5, RZ, RZ ;  /* 0x000000ff05097210 */ /* 0x000fe40007ffe1ff */
[----:B------:R-:W-:Y:S02]  /*1090*/  MOV R27, R23 ;  /* 0x00000017001b7202 */ /* 0x000fe40000000f00 */
[----:B------:R-:W-:Y:S02]  /*10a0*/  MOV R26, R25 ;  /* 0x00000019001a7202 */ /* 0x000fe40000000f00 */
[----:B------:R-:W-:-:S07]  /*10b0*/  IADD3 R22, PT, PT, -R22, RZ, RZ ;  /* 0x000000ff16167210 */ /* 0x000fce0007ffe1ff */
.L_x_9:
[----:B------:R-:W-:-:S04]  /*10c0*/  IMAD.WIDE R16, R9, 0x4, R10 ;  /* 0x0000000409107825 */ /* 0x000fc800078e020a */
[----:B------:R-:W-:Y:S01]  /*10d0*/  FMUL R14, R4, R25 ;  /* 0x00000019040e7220 */ /* 0x000fe20000400000 */
[----:B-1----:R-:W2:Y:S04]  /*10e0*/  LDG.E R21, desc[UR4][R12.64] ;  /* 0x000000040c157981 */ /* 0x002ea8000c1e1900 */
[----:B------:R-:W3:Y:S01]  /*10f0*/  LDG.E R18, desc[UR4][R16.64] ;  /* 0x0000000410127981 */ /* 0x000ee2000c1e1900 */
[----:B-----5:R-:W-:-:S04]  /*1100*/  FFMA R15, R3, R26, R14 ;  /* 0x0000001a030f7223 */ /* 0x020fc8000000000e */
[----:B------:R-:W-:-:S04]  /*1110*/  FFMA R15, -R2, R27, R15 ;  /* 0x0000001b020f7223 */ /* 0x000fc8000000010f */
[----:B------:R-:W-:Y:S01]  /*1120*/  FFMA R23, -R0, R23, R15 ;  /* 0x0000001700177223 */ /* 0x000fe2000000010f */
[----:B------:R-:W-:-:S04]  /*1130*/  IMAD.WIDE R14, R9, 0x4, R16 ;  /* 0x00000004090e7825 */ /* 0x000fc800078e0210 */
[----:B---3--:R-:W-:-:S05]  /*1140*/  FADD R25, R23, R18 ;  /* 0x0000001217197221 */ /* 0x008fca0000000000 */
[----:B------:R0:W-:Y:S04]  /*1150*/  STG.E desc[UR4][R16.64], R25 ;  /* 0x0000001910007986 */ /* 0x0001e8000c101904 */
[----:B------:R-:W3:Y:S01]  /*1160*/  LDG.E R18, desc[UR4][R14.64] ;  /* 0x000000040e127981 */ /* 0x000ee2000c1e1900 */
[----:B------:R-:W-:-:S04]  /*1170*/  FMUL R26, R4, R26 ;  /* 0x0000001a041a7220 */ /* 0x000fc80000400000 */
[----:B--2---:R-:W-:Y:S01]  /*1180*/  FFMA R19, R3, R21, R26 ;  /* 0x0000001503137223 */ /* 0x004fe2000000001a */
[----:B0-----:R-:W-:-:S04]  /*1190*/  IMAD.WIDE R16, R7, 0x4, R12 ;  /* 0x0000000407107825 */ /* 0x001fc800078e020c */
[----:B------:R-:W-:Y:S01]  /*11a0*/  FFMA R19, -R2, R23, R19 ;  /* 0x0000001702137223 */ /* 0x000fe20000000113 */
[----:B------:R-:W2:Y:S03]  /*11b0*/  LDG.E R20, desc[UR4][R16.64] ;  /* 0x0000000410147981 */ /* 0x000ea6000c1e1900 */
[----:B------:R-:W-:-:S04]  /*11c0*/  FFMA R29, -R0, R27, R19 ;  /* 0x0000001b001d7223 */ /* 0x000fc80000000113 */
[----:B---3--:R-:W-:Y:S01]  /*11d0*/  FADD R28, R29, R18 ;  /* 0x000000121d1c7221 */ /* 0x008fe20000000000 */
[----:B------:R-:W-:-:S04]  /*11e0*/  IMAD.WIDE R18, R9, 0x4, R14 ;  /* 0x0000000409127825 */ /* 0x000fc800078e020e */
[----:B------:R0:W-:Y:S04]  /*11f0*/  STG.E desc[UR4][R14.64], R28 ;  /* 0x0000001c0e007986 */ /* 0x0001e8000c101904 */
[----:B------:R-:W3:Y:S01]  /*1200*/  LDG.E R24, desc[UR4][R18.64] ;  /* 0x0000000412187981 */ /* 0x000ee2000c1e1900 */
[----:B------:R-:W-:-:S04]  /*1210*/  FMUL R26, R4, R21 ;  /* 0x00000015041a7220 */ /* 0x000fc80000400000 */
[----:B--2---:R-:W-:Y:S01]  /*1220*/  FFMA R21, R3, R20, R26 ;  /* 0x0000001403157223 */ /* 0x004fe2000000001a */
[----:B------:R-:W-:-:S04]  /*1230*/  IMAD.WIDE R26, R7, 0x4, R16 ;  /* 0x00000004071a7825 */ /* 0x000fc800078e0210 */
[----:B------:R-:W-:Y:S01]  /*1240*/  FFMA R21, -R2, R29, R21 ;  /* 0x0000001d02157223 */ /* 0x000fe20000000115 */
[----:B0-----:R-:W2:Y:S03]  /*1250*/  LDG.E R14, desc[UR4][R26.64] ;  /* 0x000000041a0e7981 */ /* 0x001ea6000c1e1900 */
        /* <DEDUP_REMOVED lines=9> */
[----:B------:R-:W2:Y:S03]  /*12f0*/  LDG.E R28, desc[UR4][R20.64] ;  /* 0x00000004141c7981 */ /* 0x000ea6000c1e1900 */
[----:B------:R-:W-:-:S04]  /*1300*/  FFMA R27, -R0, R29, R17 ;  /* 0x0000001d001b7223 */ /* 0x000fc80000000111 */
[----:B---3--:R-:W-:Y:S01]  /*1310*/  FADD R29, R27, R16 ;  /* 0x000000101b1d7221 */ /* 0x008fe20000000000 */
[----:B------:R-:W-:-:S04]  /*1320*/  IMAD.WIDE R16, R9, 0x4, R24 ;  /* 0x0000000409107825 */ /* 0x000fc800078e0218 */
[----:B------:R1:W-:Y:S04]  /*1330*/  STG.E desc[UR4][R24.64], R29 ;  /* 0x0000001d18007986 */ /* 0x0003e8000c101904 */
[----:B0-----:R-:W3:Y:S01]  /*1340*/  LDG.E R18, desc[UR4][R16.64] ;  /* 0x0000000410127981 */ /* 0x001ee2000c1e1900 */
[----:B------:R-:W-:-:S04]  /*1350*/  FMUL R14, R4, R14 ;  /* 0x0000000e040e7220 */ /* 0x000fc80000400000 */
[----:B--2---:R-:W-:Y:S01]  /*1360*/  FFMA R19, R3, R28, R14 ;  /* 0x0000001c03137223 */ /* 0x004fe2000000000e */
[----:B------:R-:W-:-:S04]  /*1370*/  IMAD.WIDE R14, R7, 0x4, R20 ;  /* 0x00000004070e7825 */ /* 0x000fc800078e0214 */
[----:B------:R-:W-:Y:S01]  /*1380*/  FFMA R19, -R2, R27, R19 ;  /* 0x0000001b02137223 */ /* 0x000fe20000000113 */
[----:B------:R-:W2:Y:S03]  /*1390*/  LDG.E R26, desc[UR4][R14.64] ;  /* 0x000000040e1a7981 */ /* 0x000ea6000c1e1900 */
[----:B------:R-:W-:Y:S01]  /*13a0*/  FFMA R23, -R0, R23, R19 ;  /* 0x0000001700177223 */ /* 0x000fe20000000113 */
[----:B------:R-:W-:-:S04]  /*13b0*/  IMAD.WIDE R20, R9, 0x4, R16 ;  /* 0x0000000409147825 */ /* 0x000fc800078e0210 */
[----:B---3--:R-:W-:-:S05]  /*13c0*/  FADD R19, R23, R18 ;  /* 0x0000001217137221 */ /* 0x008fca0000000000 */
[----:B------:R0:W-:Y:S04]  /*13d0*/  STG.E desc[UR4][R16.64], R19 ;  /* 0x0000001310007986 */ /* 0x0001e8000c101904 */
[----:B-1----:R-:W3:Y:S01]  /*13e0*/  LDG.E R25, desc[UR4][R20.64] ;  /* 0x0000000414197981 */ /* 0x002ee2000c1e1900 */
[----:B------:R-:W-:-:S04]  /*13f0*/  FMUL R28, R4, R28 ;  /* 0x0000001c041c7220 */ /* 0x000fc80000400000 */
[----:B--2---:R-:W-:Y:S01]  /*1400*/  FFMA R29, R3, R26, R28 ;  /* 0x0000001a031d7223 */ /* 0x004fe2000000001c */
[----:B0-----:R-:W-:-:S04]  /*1410*/  IMAD.WIDE R18, R7, 0x4, R14 ;  /* 0x0000000407127825 */ /* 0x001fc800078e020e */
[----:B------:R-:W-:Y:S01]  /*1420*/  FFMA R29, -R2, R23, R29 ;  /* 0x00000017021d7223 */ /* 0x000fe2000000011d */
[----:B------:R-:W2:Y:S03]  /*1430*/  LDG.E R24, desc[UR4][R18.64] ;  /* 0x0000000412187981 */ /* 0x000ea6000c1e1900 */
[----:B------:R-:W-:Y:S01]  /*1440*/  FFMA R27, -R0, R27, R29 ;  /* 0x0000001b001b7223 */ /* 0x000fe2000000011d */
[----:B------:R-:W-:-:S04]  /*1450*/  IMAD.WIDE R14, R9, 0x4, R20 ;  /* 0x00000004090e7825 */ /* 0x000fc800078e0214 */
[----:B---3--:R-:W-:-:S05]  /*1460*/  FADD R29, R27, R25 ;  /* 0x000000191b1d7221 */ /* 0x008fca0000000000 */
[----:B------:R0:W-:Y:S04]  /*1470*/  STG.E desc[UR4][R20.64], R29 ;  /* 0x0000001d14007986 */ /* 0x0001e8000c101904 */
[----:B------:R-:W0:Y:S01]  /*1480*/  LDG.E R28, desc[UR4][R14.64] ;  /* 0x000000040e1c7981 */ /* 0x000e22000c1e1900 */
[----:B------:R-:W-:Y:S01]  /*1490*/  FMUL R26, R4, R26 ;  /* 0x0000001a041a7220 */ /* 0x000fe20000400000 */
[----:B------:R-:W-:-:S04]  /*14a0*/  IMAD.WIDE R16, R7, 0x4, R18 ;  /* 0x0000000407107825 */ /* 0x000fc800078e0212 */
[----:B--2---:R-:W-:-:S04]  /*14b0*/  FFMA R25, R3, R24, R26 ;  /* 0x0000001803197223 */ /* 0x004fc8000000001a */
[----:B------:R-:W-:Y:S02]  /*14c0*/  FFMA R26, -R2, R27, R25 ;  /* 0x0000001b021a7223 */ /* 0x000fe40000000119 */
[----:B------:R-:W2:Y:S02]  /*14d0*/  LDG.E R25, desc[UR4][R16.64] ;  /* 0x0000000410197981 */ /* 0x000ea4000c1e1900 */
[----:B------:R-:W-:Y:S01]  /*14e0*/  FFMA R23, -R0, R23, R26 ;  /* 0x0000001700177223 */ /* 0x000fe2000000011a */
[----:B------:R-:W-:-:S04]  /*14f0*/  IMAD.WIDE R18, R9, 0x4, R14 ;  /* 0x0000000409127825 */ /* 0x000fc800078e020e */
[----:B0-----:R-:W-:-:S05]  /*1500*/  FADD R29, R23, R28 ;  /* 0x0000001c171d7221 */ /* 0x001fca0000000000 */
[----:B------:R0:W-:Y:S04]  /*1510*/  STG.E desc[UR4][R14.64], R29 ;  /* 0x0000001d0e007986 */ /* 0x0001e8000c101904 */
[----:B------:R-:W3:Y:S01]  /*1520*/  LDG.E R28, desc[UR4][R18.64] ;  /* 0x00000004121c7981 */ /* 0x000ee2000c1e1900 */
[----:B------:R-:W-:Y:S01]  /*1530*/  FMUL R24, R4, R24 ;  /* 0x0000001804187220 */ /* 0x000fe20000400000 */
[----:B------:R-:W-:-:S03]  /*1540*/  IADD3 R22, PT, PT, R22, 0x8, RZ ;  /* 0x0000000816167810 */ /* 0x000fc60007ffe0ff */
[----:B--2---:R-:W-:Y:S01]  /*1550*/  FFMA R24, R3, R25, R24 ;  /* 0x0000001903187223 */ /* 0x004fe20000000018 */
[----:B------:R-:W-:-:S03]  /*1560*/  ISETP.NE.AND P0, PT, R22, RZ, PT ;  /* 0x000000ff1600720c */ /* 0x000fc60003f05270 */
[----:B------:R-:W-:Y:S01]  /*1570*/  FFMA R24, -R2, R23, R24 ;  /* 0x0000001702187223 */ /* 0x000fe20000000118 */
[----:B------:R-:W-:-:S04]  /*1580*/  IMAD.WIDE R20, R7, 0x4, R16 ;  /* 0x0000000407147825 */ /* 0x000fc800078e0210 */
[----:B------:R-:W-:Y:S01]  /*1590*/  FFMA R27, -R0, R27, R24 ;  /* 0x0000001b001b7223 */ /* 0x000fe20000000118 */
[----:B------:R1:W5:Y:S01]  /*15a0*/  LDG.E R26, desc[UR4][R20.64] ;  /* 0x00000004141a7981 */ /* 0x000362000c1e1900 */
[----:B0-----:R-:W-:Y:S01]  /*15b0*/  IMAD.WIDE R14, R9, 0x20, R10 ;  /* 0x00000020090e7825 */ /* 0x001fe200078e020a */
[----:B------:R-:W-:Y:S02]  /*15c0*/  MOV R16, R12 ;  /* 0x0000000c00107202 */ /* 0x000fe40000000f00 */
[----:B------:R-:W-:Y:S01]  /*15d0*/  MOV R17, R13 ;  /* 0x0000000d00117202 */ /* 0x000fe20000000f00 */
[----:B------:R-:W-:Y:S01]  /*15e0*/  IMAD.WIDE R12, R7, 0x4, R20 ;  /* 0x00000004070c7825 */ /* 0x000fe200078e0214 */
[----:B------:R-:W-:Y:S02]  /*15f0*/  MOV R10, R18 ;  /* 0x00000012000a7202 */ /* 0x000fe40000000f00 */
[----:B------:R-:W-:Y:S01]  /*1600*/  MOV R11, R19 ;  /* 0x00000013000b7202 */ /* 0x000fe20000000f00 */
[----:B---3--:R-:W-:-:S05]  /*1610*/  FADD R28, R27, R28 ;  /* 0x0000001c1b1c7221 */ /* 0x008fca0000000000 */
[----:B------:R1:W-:Y:S01]  /*1620*/  STG.E desc[UR4][R18.64], R28 ;  /* 0x0000001c12007986 */ /* 0x0003e2000c101904 */
[----:B------:R-:W-:Y:S05]  /*1630*/  @P0 BRA `(.L_x_9) ;  /* 0xfffffff800a00947 */ /* 0x000fea000383ffff */
[----:B------:R-:W-:Y:S01]  /*1640*/  IMAD.WIDE R12, R7, 0x20, R16 ;  /* 0x00000020070c7825 */ /* 0x000fe200078e0210 */
[----:B------:R-:W-:Y:S02]  /*1650*/  MOV R10, R14 ;  /* 0x0000000e000a7202 */ /* 0x000fe40000000f00 */
[----:B------:R-:W-:-:S07]  /*1660*/  MOV R11, R15 ;  /* 0x0000000f000b7202 */ /* 0x000fce0000000f00 */
.L_x_8:
[----:B------:R-:W-:-:S13]  /*1670*/  ISETP.NE.AND P0, PT, R8, RZ, PT ;  /* 0x000000ff0800720c */ /* 0x000fda0003f05270 */
[----:B------:R-:W-:Y:S05]  /*1680*/  @!P0 EXIT ;  /* 0x000000000000894d */ /* 0x000fea0003800000 */
[----:B------:R-:W-:Y:S02]  /*1690*/  ISETP.GE.U32.AND P0, PT, R8, 0x4, PT ;  /* 0x000000040800780c */ /* 0x000fe40003f06070 */
[----:B-1----:R-:W-:-:S04]  /*16a0*/  LOP3.LUT R18, R6, 0x3, RZ, 0xc0, !PT ;  /* 0x0000000306127812 */ /* 0x002fc800078ec0ff */
[----:B------:R-:W-:-:S07]  /*16b0*/  ISETP.NE.AND P1, PT, R18, RZ, PT ;  /* 0x000000ff1200720c */ /* 0x000fce0003f25270 */
[----:B------:R-:W-:Y:S06]  /*16c0*/  @!P0 BRA `(.L_x_10) ;  /* 0x0000000000a48947 */ /* 0x000fec0003800000 */
[----:B------:R-:W-:Y:S01]  /*16d0*/  IADD3 R19, PT, PT, -R5, RZ, RZ ;  /* 0x000000ff05137210 */ /* 0x000fe20007ffe1ff */
[----:B------:R-:W-:Y:S01]  /*16e0*/  FMUL R8, R4, R25 ;  /* 0x0000001904087220 */ /* 0x000fe20000400000 */
[----:B------:R-:W2:Y:S03]  /*16f0*/  LDG.E R20, desc[UR4][R12.64] ;  /* 0x000000040c147981 */ /* 0x000ea6000c1e1900 */
[----:B------:R-:W-:-:S05]  /*1700*/  IMAD.WIDE R10, R19, 0x4, R10 ;  /* 0x00000004130a7825 */ /* 0x000fca00078e020a */
        /* <DEDUP_REMOVED lines=8> */
[----:B------:R-:W-:Y:S01]  /*1790*/  FMUL R26, R4, R26 ;  /* 0x0000001a041a7220 */ /* 0x000fe20000400000 */
[----:B------:R-:W-:-:S04]  /*17a0*/  IMAD.WIDE R16, R7, 0x4, R12 ;  /* 0x0000000407107825 */ /* 0x000fc800078e020c */
[----:B--2---:R-:W-:Y:S01]  /*17b0*/  FFMA R15, R3, R20, R26 ;  /* 0x00000014030f7223 */ /* 0x004fe2000000001a */
[----:B------:R-:W2:Y:S03]  /*17c0*/  LDG.E R21, desc[UR4][R16.64] ;  /* 0x0000000410157981 */ /* 0x000ea6000c1e1900 */
[----:B------:R-:W-:-:S04]  /*17d0*/  FFMA R15, -R2, R23, R15 ;  /* 0x00000017020f7223 */ /* 0x000fc8000000010f */
[----:B------:R-:W-:-:S04]  /*17e0*/  FFMA R27, -R0, R27, R15 ;  /* 0x0000001b001b7223 */ /* 0x000fc8000000010f */
[----:B---3--:R-:W-:Y:S01]  /*17f0*/  FADD R29, R27, R14 ;  /* 0x0000000e1b1d7221 */ /* 0x008fe20000000000 */
[----:B------:R-:W-:-:S04]  /*1800*/  IMAD.WIDE R14, R19, 0x4, R8 ;  /* 0x00000004130e7825 */ /* 0x000fc800078e0208 */
[----:B------:R1:W-:Y:S04]  /*1810*/  STG.E desc[UR4][R8.64], R29 ;  /* 0x0000001d08007986 */ /* 0x0003e8000c101904 */
[----:B0-----:R-:W3:Y:S01]  /*1820*/  LDG.E R10, desc[UR4][R14.64] ;  /* 0x000000040e0a7981 */ /* 0x001ee2000c1e1900 */
        /* <DEDUP_REMOVED lines=9> */
[----:B------:R-:W3:Y:S01]  /*18c0*/  LDG.E R20, desc[UR4][R10.64] ;  /* 0x000000040a147981 */ /* 0x000ee2000c1e1900 */
[----:B------:R-:W-:-:S04]  /*18d0*/  FMUL R16, R4, R21 ;  /* 0x0000001504107220 */ /* 0x000fc80000400000 */
[----:B--2---:R-:W-:-:S04]  /*18e0*/  FFMA R19, R3, R25, R16 ;  /* 0x0000001903137223 */ /* 0x004fc80000000010 */
[----:B------:R-:W-:Y:S01]  /*18f0*/  FFMA R19, -R2, R23, R19 ;  /* 0x0000001702137223 */ /* 0x000fe20000000113 */
[----:B-1----:R-:W-:-:S04]  /*1900*/  IMAD.WIDE R8, R7, 0x4, R12 ;  /* 0x0000000407087825 */ /* 0x002fc800078e020c */
[----:B------:R-:W-:Y:S01]  /*1910*/  FFMA R27, -R0, R27, R19 ;  /* 0x0000001b001b7223 */ /* 0x000fe20000000113 */
[----:B------:R0:W5:Y:S01]  /*1920*/  LDG.E R26, desc[UR4][R8.64] ;  /* 0x00000004081a7981 */ /* 0x000162000c1e1900 */
[----:B------:R-:W-:-:S04]  /*1930*/  IMAD.WIDE R12, R7, 0x4, R8 ;  /* 0x00000004070c7825 */ /* 0x000fc800078e0208 */
[----:B---3--:R-:W-:-:S05]  /*1940*/  FADD R19, R27, R20 ;  /* 0x000000141b137221 */ /* 0x008fca0000000000 */
[----:B------:R0:W-:Y:S02]  /*1950*/  STG.E desc[UR4][R10.64], R19 ;  /* 0x000000130a007986 */ /* 0x0001e4000c101904 */
.L_x_10:
[----:B------:R-:W-:Y:S05]  /*1960*/  @!P1 EXIT ;  /* 0x000000000000994d */ /* 0x000fea0003800000 */
[----:B------:R-:W-:-:S13]  /*1970*/  ISETP.NE.AND P0, PT, R18, 0x1, PT ;  /* 0x000000011200780c */ /* 0x000fda0003f05270 */
[----:B0-----:R-:W-:-:S05]  /*1980*/  @P0 IADD3 R17, PT, PT, -R5, RZ, RZ ;  /* 0x000000ff05110210 */ /* 0x001fca0007ffe1ff */
[----:B------:R-:W-:-:S05]  /*1990*/  @P0 IMAD.WIDE R8, R17, 0x4, R10 ;  /* 0x0000000411080825 */ /* 0x000fca00078e020a */
[----:B------:R-:W2:Y:S01]  /*19a0*/  @P0 LDG.E R16, desc[UR4][R8.64] ;  /* 0x0000000408100981 */ /* 0x000ea2000c1e1900 */
[----:B------:R-:W-:-:S04]  /*19b0*/  @P0 FMUL R14, R4, R25 ;  /* 0x00000019040e0220 */ /* 0x000fc80000400000 */
[----:B-----5:R-:W-:Y:S02]  /*19c0*/  @P0 FFMA R15, R3, R26, R14 ;  /* 0x0000001a030f0223 */ /* 0x020fe4000000000e */
[----:B------:R-:W3:Y:S02]  /*19d0*/  @P0 LDG.E R14, desc[UR4][R12.64] ;  /* 0x000000040c0e0981 */ /* 0x000ee4000c1e1900 */
[----:B------:R-:W-:-:S04]  /*19e0*/  @P0 FFMA R15, -R2, R27, R15 ;  /* 0x0000001b020f0223 */ /* 0x000fc8000000010f */
[----:B------:R-:W-:Y:S01]  /*19f0*/  @P0 FFMA R23, -R0, R23, R15 ;  /* 0x0000001700170223 */ /* 0x000fe2000000010f */
[----:B------:R-:W-:-:S04]  /*1a00*/  @P0 IMAD.WIDE R10, R17, 0x4, R8 ;  /* 0x00000004110a0825 */ /* 0x000fc800078e0208 */
[----:B--2---:R-:W-:-:S05]  /*1a10*/  @P0 FADD R15, R23, R16 ;  /* 0x00000010170f0221 */ /* 0x004fca0000000000 */
[----:B------:R0:W-:Y:S04]  /*1a20*/  @P0 STG.E desc[UR4][R8.64], R15 ;  /* 0x0000000f08000986 */ /* 0x0001e8000c101904 */
[----:B------:R-:W2:Y:S01]  /*1a30*/  @P0 LDG.E R16, desc[UR4][R10.64] ;  /* 0x000000040a100981 */ /* 0x000ea2000c1e1900 */
[----:B------:R-:W-:Y:S01]  /*1a40*/  @P0 FMUL R18, R4, R26 ;  /* 0x0000001a04120220 */ /* 0x000fe20000400000 */
[----:B------:R-:W-:-:S03]  /*1a50*/  LOP3.LUT R6, R6, 0x1, RZ, 0xc0, !PT ;  /* 0x0000000106067812 */ /* 0x000fc600078ec0ff */
[----:B---3--:R-:W-:Y:S01]  /*1a60*/  @P0 FFMA R17, R3, R14, R18 ;  /* 0x0000000e03110223 */ /* 0x008fe20000000012 */
[----:B------:R-:W-:-:S03]  /*1a70*/  ISETP.NE.U32.AND P1, PT, R6, 0x1, PT ;  /* 0x000000010600780c */ /* 0x000fc60003f25070 */
[----:B------:R-:W-:Y:S01]  /*1a80*/  @P0 FFMA R17, -R2, R23, R17 ;  /* 0x0000001702110223 */ /* 0x000fe20000000111 */
[----:B------:R-:W-:-:S04]  /*1a90*/  @P0 IMAD.WIDE R12, R7, 0x4, R12 ;  /* 0x00000004070c0825 */ /* 0x000fc800078e020c */
[----:B------:R-:W-:Y:S02]  /*1aa0*/  @P0 FFMA R27, -R0, R27, R17 ;  /* 0x0000001b001b0223 */ /* 0x000fe40000000111 */
[----:B------:R0:W5:Y:S02]  /*1ab0*/  @P0 LDG.E R12, desc[UR4][R12.64] ;  /* 0x000000040c0c0981 */ /* 0x000164000c1e1900 */
[----:B--2---:R-:W-:-:S05]  /*1ac0*/  @P0 FADD R7, R27, R16 ;  /* 0x000000101b070221 */ /* 0x004fca0000000000 */
[----:B------:R0:W-:Y:S01]  /*1ad0*/  @P0 STG.E desc[UR4][R10.64], R7 ;  /* 0x000000070a000986 */ /* 0x0001e2000c101904 */
[----:B------:R-:W-:Y:S05]  /*1ae0*/  @P1 EXIT ;  /* 0x000000000000194d */ /* 0x000fea0003800000 */
[----:B------:R-:W-:-:S05]  /*1af0*/  IADD3 R5, PT, PT, -R5, RZ, RZ ;  /* 0x000000ff05057210 */ /* 0x000fca0007ffe1ff */
[----:B0-----:R-:W-:-:S05]  /*1b00*/  IMAD.WIDE R10, R5, 0x4, R10 ;  /* 0x00000004050a7825 */ /* 0x001fca00078e020a */
[----:B------:R-:W2:Y:S01]  /*1b10*/  LDG.E R6, desc[UR4][R10.64] ;  /* 0x000000040a067981 */ /* 0x000ea2000c1e1900 */
[----:B------:R-:W-:Y:S02]  /*1b20*/  @P0 MOV R25, R14 ;  /* 0x0000000e00190202 */ /* 0x000fe40000000f00 */
[----:B-----5:R-:W-:-:S03]  /*1b30*/  @P0 MOV R26, R12 ;  /* 0x0000000c001a0202 */ /* 0x020fc60000000f00 */
[----:B------:R-:W-:-:S04]  /*1b40*/  FMUL R4, R4, R25 ;  /* 0x0000001904047220 */ /* 0x000fc80000400000 */
[----:B------:R-:W-:-:S04]  /*1b50*/  FFMA R3, R3, R26, R4 ;  /* 0x0000001a03037223 */ /* 0x000fc80000000004 */
[----:B------:R-:W-:-:S04]  /*1b60*/  FFMA R3, -R2, R27, R3 ;  /* 0x0000001b02037223 */ /* 0x000fc80000000103 */
[----:B------:R-:W-:-:S04]  /*1b70*/  FFMA R3, -R0, R23, R3 ;  /* 0x0000001700037223 */ /* 0x000fc80000000103 */
[----:B--2---:R-:W-:-:S05]  /*1b80*/  FADD R3, R3, R6 ;  /* 0x0000000603037221 */ /* 0x004fca0000000000 */
[----:B------:R-:W-:Y:S01]  /*1b90*/  STG.E desc[UR4][R10.64], R3 ;  /* 0x000000030a007986 */ /* 0x000fe2000c101904 */
[----:B------:R-:W-:Y:S05]  /*1ba0*/  EXIT ;  /* 0x000000000000794d */ /* 0x000fea0003800000 */
        .weak           $__internal_0_$__cuda_sm3x_div_rn_noftz_f32_slowpath
        .type           $__internal_0_$__cuda_sm3x_div_rn_noftz_f32_slowpath,@function
        .size           $__internal_0_$__cuda_sm3x_div_rn_noftz_f32_slowpath,(.L_x_21 - $__internal_0_$__cuda_sm3x_div_rn_noftz_f32_slowpath)
$__internal_0_$__cuda_sm3x_div_rn_noftz_f32_slowpath:
[----:B------:R-:W-:Y:S02]  /*1bb0*/  SHF.R.U32.HI R7, RZ, 0x17, R6 ;  /* 0x00000017ff077819 */ /* 0x000fe40000011606 */
[----:B------:R-:W-:Y:S02]  /*1bc0*/  SHF.R.U32.HI R11, RZ, 0x17, R5 ;  /* 0x00000017ff0b7819 */ /* 0x000fe40000011605 */
[----:B------:R-:W-:Y:S02]  /*1bd0*/  LOP3.LUT R7, R7, 0xff, RZ, 0xc0, !PT ;  /* 0x000000ff07077812 */ /* 0x000fe400078ec0ff */
[----:B------:R-:W-:Y:S02]  /*1be0*/  LOP3.LUT R14, R11, 0xff, RZ, 0xc0, !PT ;  /* 0x000000ff0b0e7812 */ /* 0x000fe400078ec0ff */
[----:B------:R-:W-:Y:S02]  /*1bf0*/  IADD3 R15, PT, PT, R7, -0x1, RZ ;  /* 0xffffffff070f7810 */ /* 0x000fe40007ffe0ff */
[----:B------:R-:W-:-:S02]  /*1c00*/  IADD3 R13, PT, PT, R14, -0x1, RZ ;  /* 0xffffffff0e0d7810 */ /* 0x000fc40007ffe0ff */
[----:B------:R-:W-:Y:S02]  /*1c10*/  ISETP.GT.U32.AND P0, PT, R15, 0xfd, PT ;  /* 0x000000fd0f00780c */ /* 0x000fe40003f04070 */
[----:B------:R-:W-:Y:S02]  /*1c20*/  MOV R12, R6 ;  /* 0x00000006000c7202 */ /* 0x000fe40000000f00 */
[----:B------:R-:W-:-:S13]  /*1c30*/  ISETP.GT.U32.OR P0, PT, R13, 0xfd, P0 ;  /* 0x000000fd0d00780c */ /* 0x000fda0000704470 */
[----:B------:R-:W-:Y:S01]  /*1c40*/  @!P0 MOV R11, RZ ;  /* 0x000000ff000b8202 */ /* 0x000fe20000000f00 */
[----:B------:R-:W-:Y:S06]  /*1c50*/  @!P0 BRA `(.L_x_11) ;  /* 0x00000000005c8947 */ /* 0x000fec0003800000 */
[----:B------:R-:W-:Y:S02]  /*1c60*/  FSETP.GTU.FTZ.AND P0, PT, |R5|, +INF , PT ;  /* 0x7f8000000500780b */ /* 0x000fe40003f1c200 */
[----:B------:R-:W-:-:S04]  /*1c70*/  FSETP.GTU.FTZ.AND P1, PT, |R6|, +INF , PT ;  /* 0x7f8000000600780b */ /* 0x000fc80003f3c200 */
[----:B------:R-:W-:-:S13]  /*1c80*/  PLOP3.LUT P0, PT, P0, P1, PT, 0xf8, 0x8f ;  /* 0x00000000008f781c */ /* 0x000fda0000703f70 */
[----:B------:R-:W-:Y:S05]  /*1c90*/  @P0 BRA `(.L_x_12) ;  /* 0x0000000400440947 */ /* 0x000fea0003800000 */
[----:B------:R-:W-:-:S13]  /*1ca0*/  LOP3.LUT P0, RZ, R12, 0x7fffffff, R5, 0xc8, !PT ;  /* 0x7fffffff0cff7812 */ /* 0x000fda000780c805 */
[----:B------:R-:W-:Y:S05]  /*1cb0*/  @!P0 BRA `(.L_x_13) ;  /* 0x0000000400348947 */ /* 0x000fea0003800000 */
[C---:B------:R-:W-:Y:S02]  /*1cc0*/  FSETP.NEU.FTZ.AND P2, PT, |R5|.reuse, +INF , PT ;  /* 0x7f8000000500780b */ /* 0x040fe40003f5d200 */
[----:B------:R-:W-:Y:S02]  /*1cd0*/  FSETP.NEU.FTZ.AND P1, PT, |R6|, +INF , PT ;  /* 0x7f8000000600780b */ /* 0x000fe40003f3d200 */
[----:B------:R-:W-:-:S11]  /*1ce0*/  FSETP.NEU.FTZ.AND P0, PT, |R5|, +INF , PT ;  /* 0x7f8000000500780b */ /* 0x000fd60003f1d200 */
[----:B------:R-:W-:Y:S05]  /*1cf0*/  @!P1 BRA !P2, `(.L_x_13) ;  /* 0x0000000400249947 */ /* 0x000fea0005000000 */
[----:B------:R-:W-:-:S04]  /*1d00*/  LOP3.LUT P2, RZ, R5, 0x7fffffff, RZ, 0xc0, !PT ;  /* 0x7fffffff05ff7812 */ /* 0x000fc8000784c0ff */
[----:B------:R-:W-:-:S13]  /*1d10*/  PLOP3.LUT P1, PT, P1, P2, PT, 0x2f, 0xf2 ;  /* 0x0000000000f2781c */ /* 0x000fda0000f24577 */
[----:B------:R-:W-:Y:S05]  /*1d20*/  @P1 BRA `(.L_x_14) ;  /* 0x0000000400101947 */ /* 0x000fea0003800000 */
[----:B------:R-:W-:-:S04]  /*1d30*/  LOP3.LUT P1, RZ, R12, 0x7fffffff, RZ, 0xc0, !PT ;  /* 0x7fffffff0cff7812 */ /* 0x000fc8000782c0ff */
[----:B------:R-:W-:-:S13]  /*1d40*/  PLOP3.LUT P0, PT, P0, P1, PT, 0x2f, 0xf2 ;  /* 0x0000000000f2781c */ /* 0x000fda0000702577 */
[----:B------:R-:W-:Y:S05]  /*1d50*/  @P0 BRA `(.L_x_15) ;  /* 0x0000000000f80947 */ /* 0x000fea0003800000 */
[----:B------:R-:W-:Y:S02]  /*1d60*/  ISETP.GE.AND P0, PT, R13, RZ, PT ;  /* 0x000000ff0d00720c */ /* 0x000fe40003f06270 */
[----:B------:R-:W-:-:S11]  /*1d70*/  ISETP.GE.AND P1, PT, R15, RZ, PT ;  /* 0x000000ff0f00720c */ /* 0x000fd60003f26270 */
[----:B------:R-:W-:Y:S01]  /*1d80*/  @P0 MOV R11, RZ ;  /* 0x000000ff000b0202 */ /* 0x000fe20000000f00 */
[----:B------:R-:W-:Y:S01]  /*1d90*/  @!P0 FFMA R5, R5, 1.84467440737095516160e+19, RZ ;  /* 0x5f80000005058823 */ /* 0x000fe200000000ff */
[----:B------:R-:W-:Y:S01]  /*1da0*/  @!P0 MOV R11, 0xffffffc0 ;  /* 0xffffffc0000b8802 */ /* 0x000fe20000000f00 */
[----:B------:R-:W-:-:S03]  /*1db0*/  @!P1 FFMA R12, R6, 1.84467440737095516160e+19, RZ ;  /* 0x5f800000060c9823 */ /* 0x000fc600000000ff */
[----:B------:R-:W-:-:S07]  /*1dc0*/  @!P1 IADD3 R11, PT, PT, R11, 0x40, RZ ;  /* 0x000000400b0b9810 */ /* 0x000fce0007ffe0ff */
.L_x_11:
[----:B------:R-:W-:Y:S02]  /*1dd0*/  LEA R13, R7, 0xc0800000, 0x17 ;  /* 0xc0800000070d7811 */ /* 0x000fe400078eb8ff */
[----:B------:R-:W-:Y:S02]  /*1de0*/  IADD3 R14, PT, PT, R14, -0x7f, RZ ;  /* 0xffffff810e0e7810 */ /* 0x000fe40007ffe0ff */
[----:B------:R-:W-:-:S03]  /*1df0*/  IADD3 R15, PT, PT, -R13, R12, RZ ;  /* 0x0000000c0d0f7210 */ /* 0x000fc60007ffe1ff */
[C---:B------:R-:W-:Y:S01]  /*1e00*/  IMAD R5, R14.reuse, -0x800000, R5 ;  /* 0xff8000000e057824 */ /* 0x040fe200078e0205 */
[----:B------:R-:W0:Y:S01]  /*1e10*/  MUFU.RCP R12, R15 ;  /* 0x0000000f000c7308 */ /* 0x000e220000001000 */
[----:B------:R-:W-:Y:S01]  /*1e20*/  FADD.FTZ R16, -R15, -RZ ;  /* 0x800000ff0f107221 */ /* 0x000fe20000010100 */
[----:B------:R-:W-:-:S04]  /*1e30*/  IADD3 R14, PT, PT, R14, 0x7f, -R7 ;  /* 0x0000007f0e0e7810 */ /* 0x000fc80007ffe807 */
[----:B------:R-:W-:Y:S01]  /*1e40*/  IADD3 R14, PT, PT, R14, R11, RZ ;  /* 0x0000000b0e0e7210 */ /* 0x000fe20007ffe0ff */
[----:B0-----:R-:W-:-:S04]  /*1e50*/  FFMA R13, R12, R16, 1 ;  /* 0x3f8000000c0d7423 */ /* 0x001fc80000000010 */
[----:B------:R-:W-:-:S04]  /*1e60*/  FFMA R12, R12, R13, R12 ;  /* 0x0000000d0c0c7223 */ /* 0x000fc8000000000c */
[----:B------:R-:W-:-:S04]  /*1e70*/  FFMA R13, R5, R12, RZ ;  /* 0x0000000c050d7223 */ /* 0x000fc800000000ff */
[----:B------:R-:W-:-:S04]  /*1e80*/  FFMA R17, R16, R13, R5 ;  /* 0x0000000d10117223 */ /* 0x000fc80000000005 */
[----:B------:R-:W-:-:S04]  /*1e90*/  FFMA R13, R12, R17, R13 ;  /* 0x000000110c0d7223 */ /* 0x000fc8000000000d */
[----:B------:R-:W-:-:S04]  /*1ea0*/  FFMA R16, R16, R13, R5 ;  /* 0x0000000d10107223 */ /* 0x000fc80000000005 */
[----:B------:R-:W-:-:S05]  /*1eb0*/  FFMA R5, R12, R16, R13 ;  /* 0x000000100c057223 */ /* 0x000fca000000000d */
[----:B------:R-:W-:-:S04]  /*1ec0*/  SHF.R.U32.HI R7, RZ, 0x17, R5 ;  /* 0x00000017ff077819 */ /* 0x000fc80000011605 */
[----:B------:R-:W-:-:S04]  /*1ed0*/  LOP3.LUT R7, R7, 0xff, RZ, 0xc0, !PT ;  /* 0x000000ff07077812 */ /* 0x000fc800078ec0ff */
[----:B------:R-:W-:-:S04]  /*1ee0*/  IADD3 R15, PT, PT, R7, R14, RZ ;  /* 0x0000000e070f7210 */ /* 0x000fc80007ffe0ff */
[----:B------:R-:W-:-:S04]  /*1ef0*/  IADD3 R7, PT, PT, R15, -0x1, RZ ;  /* 0xffffffff0f077810 */ /* 0x000fc80007ffe0ff */
[----:B------:R-:W-:-:S13]  /*1f00*/  ISETP.GE.U32.AND P0, PT, R7, 0xfe, PT ;  /* 0x000000fe0700780c */ /* 0x000fda0003f06070 */
[----:B------:R-:W-:Y:S05]  /*1f10*/  @!P0 BRA `(.L_x_16) ;  /* 0x0000000000808947 */ /* 0x000fea0003800000 */
[----:B------:R-:W-:-:S13]  /*1f20*/  ISETP.GT.AND P0, PT, R15, 0xfe, PT ;  /* 0x000000fe0f00780c */ /* 0x000fda0003f04270 */
[----:B------:R-:W-:Y:S05]  /*1f30*/  @P0 BRA `(.L_x_17) ;  /* 0x00000000006c0947 */ /* 0x000fea0003800000 */
[----:B------:R-:W-:-:S13]  /*1f40*/  ISETP.GE.AND P0, PT, R15, 0x1, PT ;  /* 0x000000010f00780c */ /* 0x000fda0003f06270 */
[----:B------:R-:W-:Y:S05]  /*1f50*/  @P0 BRA `(.L_x_18) ;  /* 0x0000000000980947 */ /* 0x000fea0003800000 */
[----:B------:R-:W-:Y:S02]  /*1f60*/  ISETP.GE.AND P0, PT, R15, -0x18, PT ;  /* 0xffffffe80f00780c */ /* 0x000fe40003f06270 */
[----:B------:R-:W-:-:S11]  /*1f70*/  LOP3.LUT R5, R5, 0x80000000, RZ, 0xc0, !PT ;  /* 0x8000000005057812 */ /* 0x000fd600078ec0ff */
[----:B------:R-:W-:Y:S05]  /*1f80*/  @!P0 BRA `(.L_x_18) ;  /* 0x00000000008c8947 */ /* 0x000fea0003800000 */
[CCC-:B------:R-:W-:Y:S01]  /*1f90*/  FFMA.RZ R7, R12.reuse, R16.reuse, R13.reuse ;  /* 0x000000100c077223 */ /* 0x1c0fe2000000c00d */
[C---:B------:R-:W-:Y:S02]  /*1fa0*/  IADD3 R14, PT, PT, R15.reuse, 0x20, RZ ;  /* 0x000000200f0e7810 */ /* 0x040fe40007ffe0ff */
[----:B------:R-:W-:Y:S02]  /*1fb0*/  ISETP.NE.AND P2, PT, R15, RZ, PT ;  /* 0x000000ff0f00720c */ /* 0x000fe40003f45270 */
[----:B------:R-:W-:Y:S01]  /*1fc0*/  LOP3.LUT R11, R7, 0x7fffff, RZ, 0xc0, !PT ;  /* 0x007fffff070b7812 */ /* 0x000fe200078ec0ff */
[CCC-:B------:R-:W-:Y:S01]  /*1fd0*/  FFMA.RP R7, R12.reuse, R16.reuse, R13.reuse ;  /* 0x000000100c077223 */ /* 0x1c0fe2000000800d */
[----:B------:R-:W-:Y:S01]  /*1fe0*/  FFMA.RM R12, R12, R16, R13 ;  /* 0x000000100c0c7223 */ /* 0x000fe2000000400d */
[----:B------:R-:W-:Y:S02]  /*1ff0*/  ISETP.NE.AND P1, PT, R15, RZ, PT ;  /* 0x000000ff0f00720c */ /* 0x000fe40003f25270 */
[----:B------:R-:W-:-:S02]  /*2000*/  LOP3.LUT R11, R11, 0x800000, RZ, 0xfc, !PT ;  /* 0x008000000b0b7812 */ /* 0x000fc400078efcff */
[----:B------:R-:W-:Y:S02]  /*2010*/  IADD3 R13, PT, PT, -R15, RZ, RZ ;  /* 0x000000ff0f0d7210 */ /* 0x000fe40007ffe1ff */
[----:B------:R-:W-:Y:S02]  /*2020*/  SHF.L.U32 R14, R11, R14, RZ ;  /* 0x0000000e0b0e7219 */ /* 0x000fe400000006ff */
[----:B------:R-:W-:Y:S02]  /*2030*/  FSETP.NEU.FTZ.AND P0, PT, R7, R12, PT ;  /* 0x0000000c0700720b */ /* 0x000fe40003f1d000 */
[----:B------:R-:W-:Y:S02]  /*2040*/  SEL R12, R13, RZ, P2 ;  /* 0x000000ff0d0c7207 */ /* 0x000fe40001000000 */
[----:B------:R-:W-:Y:S02]  /*2050*/  ISETP.NE.AND P1, PT, R14, RZ, P1 ;  /* 0x000000ff0e00720c */ /* 0x000fe40000f25270 */
[----:B------:R-:W-:-:S02]  /*2060*/  SHF.R.U32.HI R12, RZ, R12, R11 ;  /* 0x0000000cff0c7219 */ /* 0x000fc4000001160b */
[----:B------:R-:W-:Y:S02]  /*2070*/  PLOP3.LUT P0, PT, P0, P1, PT, 0xf8, 0x8f ;  /* 0x00000000008f781c */ /* 0x000fe40000703f70 */
[----:B------:R-:W-:Y:S02]  /*2080*/  SHF.R.U32.HI R14, RZ, 0x1, R12 ;  /* 0x00000001ff0e7819 */ /* 0x000fe4000001160c */
[----:B------:R-:W-:-:S04]  /*2090*/  SEL R7, RZ, 0x1, !P0 ;  /* 0x00000001ff077807 */ /* 0x000fc80004000000 */
[----:B------:R-:W-:-:S04]  /*20a0*/  LOP3.LUT R7, R7, 0x1, R14, 0xf8, !PT ;  /* 0x0000000107077812 */ /* 0x000fc800078ef80e */
[----:B------:R-:W-:-:S04]  /*20b0*/  LOP3.LUT R7, R7, R12, RZ, 0xc0, !PT ;  /* 0x0000000c07077212 */ /* 0x000fc800078ec0ff */
[----:B------:R-:W-:-:S04]  /*20c0*/  IADD3 R14, PT, PT, R14, R7, RZ ;  /* 0x000000070e0e7210 */ /* 0x000fc80007ffe0ff */
[----:B------:R-:W-:Y:S01]  /*20d0*/  LOP3.LUT R5, R14, R5, RZ, 0xfc, !PT ;  /* 0x000000050e057212 */ /* 0x000fe200078efcff */
[----:B------:R-:W-:Y:S06]  /*20e0*/  BRA `(.L_x_18) ;  /* 0x0000000000347947 */ /* 0x000fec0003800000 */
.L_x_17:
[----:B------:R-:W-:-:S04]  /*20f0*/  LOP3.LUT R5, R5, 0x80000000, RZ, 0xc0, !PT ;  /* 0x8000000005057812 */ /* 0x000fc800078ec0ff */
[----:B------:R-:W-:Y:S01]  /*2100*/  LOP3.LUT R5, R5, 0x7f800000, RZ, 0xfc, !PT ;  /* 0x7f80000005057812 */ /* 0x000fe200078efcff */
[----:B------:R-:W-:Y:S06]  /*2110*/  BRA `(.L_x_18) ;  /* 0x0000000000287947 */ /* 0x000fec0003800000 */
.L_x_16:
[----:B------:R-:W-:Y:S01]  /*2120*/  LEA R5, R14, R5, 0x17 ;  /* 0x000000050e057211 */ /* 0x000fe200078eb8ff */
[----:B------:R-:W-:Y:S06]  /*2130*/  BRA `(.L_x_18) ;  /* 0x0000000000207947 */ /* 0x000fec0003800000 */
.L_x_15:
[----:B------:R-:W-:-:S04]  /*2140*/  LOP3.LUT R5, R12, 0x80000000, R5, 0x48, !PT ;  /* 0x800000000c057812 */ /* 0x000fc800078e4805 */
[----:B------:R-:W-:Y:S01]  /*2150*/  LOP3.LUT R5, R5, 0x7f800000, RZ, 0xfc, !PT ;  /* 0x7f80000005057812 */ /* 0x000fe200078efcff */
[----:B------:R-:W-:Y:S06]  /*2160*/  BRA `(.L_x_18) ;  /* 0x0000000000147947 */ /* 0x000fec0003800000 */
.L_x_14:
[----:B------:R-:W-:Y:S01]  /*2170*/  LOP3.LUT R5, R12, 0x80000000, R5, 0x48, !PT ;  /* 0x800000000c057812 */ /* 0x000fe200078e4805 */
[----:B------:R-:W-:Y:S06]  /*2180*/  BRA `(.L_x_18) ;  /* 0x00000000000c7947 */ /* 0x000fec0003800000 */
.L_x_13:
[----:B------:R-:W0:Y:S01]  /*2190*/  MUFU.RSQ R5, -QNAN ;  /* 0xffc0000000057908 */ /* 0x000e220000001400 */
[----:B------:R-:W-:Y:S05]  /*21a0*/  BRA `(.L_x_18) ;  /* 0x0000000000047947 */ /* 0x000fea0003800000 */
.L_x_12:
[----:B------:R-:W-:-:S07]  /*21b0*/  FADD.FTZ R5, R5, R6 ;  /* 0x0000000605057221 */ /* 0x000fce0000010000 */
.L_x_18:
[----:B------:R-:W-:Y:S01]  /*21c0*/  HFMA2 R13, -RZ, RZ, 0, 0 ;  /* 0x00000000ff0d7431 */ /* 0x000fe200000001ff */
[----:B------:R-:W-:-:S04]  /*21d0*/  MOV R12, R8 ;  /* 0x00000008000c7202 */ /* 0x000fc80000000f00 */
[----:B0-----:R-:W-:Y:S05]  /*21e0*/  RET.REL.NODEC R12 `(_Z19d_recursiveGaussianPfS_iif) ;  /* 0xffffffdc0c847950 */ /* 0x001fea0003c3ffff */
.L_x_19:
[----:B------:R-:W-:-:S00]  /*21f0*/  BRA `(.L_x_19) ;  /* 0xfffffffc00fc7947 */ /* 0x000fc0000383ffff */
[----:B------:R-:W-:-:S00]  /*2200*/  NOP ;  /* 0x0000000000007918 */ /* 0x000fc00000000000 */
[----:B------:R-:W-:-:S00]  /*2210*/  NOP ;  /* 0x0000000000007918 */ /* 0x000fc00000000000 */
[----:B------:R-:W-:-:S00]  /*2220*/  NOP ;  /* 0x0000000000007918 */ /* 0x000fc00000000000 */
[----:B------:R-:W-:-:S00]  /*2230*/  NOP ;  /* 0x0000000000007918 */ /* 0x000fc00000000000 */
[----:B------:R-:W-:-:S00]  /*2240*/  NOP ;  /* 0x0000000000007918 */ /* 0x000fc00000000000 */
[----:B------:R-:W-:-:S00]  /*2250*/  NOP ;  /* 0x0000000000007918 */ /* 0x000fc00000000000 */
[----:B------:R-:W-:-:S00]  /*2260*/  NOP ;  /* 0x0000000000007918 */ /* 0x000fc00000000000 */
[----:B------:R-:W-:-:S00]  /*2270*/  NOP ;  /* 0x0000000000007918 */ /* 0x000fc00000000000 */
.L_x_21:


//--------------------- .text._Z11d_transposePfS_ii --------------------------
	.section	.text._Z11d_transposePfS_ii,"ax",@progbits
	.align	128
        .global         _Z11d_transposePfS_ii
        .type           _Z11d_transposePfS_ii,@function
        .size           _Z11d_transposePfS_ii,(.L_x_23 - _Z11d_transposePfS_ii)
        .other          _Z11d_transposePfS_ii,@"STO_CUDA_ENTRY STV_DEFAULT"
_Z11d_transposePfS_ii:
.text._Z11d_transposePfS_ii:
[----:B------:R-:W-:Y:S01]  /*0000*/  LDC R1, c[0x0][0x37c] ;  /* 0x0000df00ff017b82 */ /* 0x000fe20000000800 */
[----:B------:R-:W0:Y:S01]  /*0010*/  S2R R8, SR_TID.Y ;  /* 0x0000000000087919 */ /* 0x000e220000002200 */
[----:B------:R-:W1:Y:S01]  /*0020*/  LDCU.64 UR6, c[0x0][0x390] ;  /* 0x00007200ff0677ac */ /* 0x000e620008000a00 */
[----:B------:R-:W0:Y:S01]  /*0030*/  S2R R9, SR_CTAID.Y ;  /* 0x0000000000097919 */ /* 0x000e220000002600 */
[----:B------:R-:W2:Y:S01]  /*0040*/  LDCU.64 UR4, c[0x0][0x358] ;  /* 0x00006b00ff0477ac */ /* 0x000ea20008000a00 */
[----:B------:R-:W3:Y:S01]  /*0050*/  S2R R7, SR_CTAID.X ;  /* 0x0000000000077919 */ /* 0x000ee20000002500 */
[----:B------:R-:W3:Y:S01]  /*0060*/  S2R R6, SR_TID.X ;  /* 0x0000000000067919 */ /* 0x000ee20000002100 */
[----:B0-----:R-:W-:-:S05]  /*0070*/  IMAD R5, R9, 0x20, R8 ;  /* 0x0000002009057824 */ /* 0x001fca00078e0208 */
[----:B-1----:R-:W-:Y:S02]  /*0080*/  ISETP.GE.U32.AND P0, PT, R5, UR7, PT ;  /* 0x0000000705007c0c */ /* 0x002fe4000bf06070 */
[----:B---3--:R-:W-:-:S04]  /*0090*/  LEA R0, R7, R6, 0x5 ;  /* 0x0000000607007211 */ /* 0x008fc800078e28ff */
[----:B------:R-:W-:-:S13]  /*00a0*/  ISETP.GE.U32.OR P0, PT, R0, UR6, P0 ;  /* 0x0000000600007c0c */ /* 0x000fda0008706470 */
[----:B------:R-:W0:Y:S01]  /*00b0*/  @!P0 LDC.64 R2, c[0x0][0x380] ;  /* 0x0000e000ff028b82 */ /* 0x000e220000000a00 */
[----:B------:R-:W-:-:S04]  /*00c0*/  @!P0 IMAD R5, R5, UR6, R0 ;  /* 0x0000000605058c24 */ /* 0x000fc8000f8e0200 */
[----:B0-----:R-:W-:-:S06]  /*00d0*/  @!P0 IMAD.WIDE.U32 R2, R5, 0x4, R2 ;  /* 0x0000000405028825 */ /* 0x001fcc00078e0002 */
[----:B--2---:R-:W2:Y:S01]  /*00e0*/  @!P0 LDG.E R2, desc[UR4][R2.64] ;  /* 0x0000000402028981 */ /* 0x004ea2000c1e1900 */
[----:B------:R-:W-:Y:S01]  /*00f0*/  @!P0 MOV R0, 0x400 ;  /* 0x0000040000008802 */ /* 0x000fe20000000f00 */
[----:B------:R-:W-:Y:S01]  /*0100*/  IMAD R4, R9, 0x20, R6 ;  /* 0x0000002009047824 */ /* 0x000fe200078e0206 */
[----:B------:R-:W-:Y:S01]  /*0110*/  LEA R7, R7, R8, 0x5 ;  /* 0x0000000807077211 */ /* 0x000fe200078e28ff */
[----:B------:R-:W0:Y:S03]  /*0120*/  @!P0 S2R R5, SR_CgaCtaId ;  /* 0x0000000000058919 */ /* 0x000e260000008800 */
[----:B------:R-:W-:-:S04]  /*0130*/  ISETP.GE.U32.AND P1, PT, R4, UR7, PT ;  /* 0x0000000704007c0c */ /* 0x000fc8000bf26070 */
[----:B------:R-:W-:Y:S02]  /*0140*/  ISETP.GE.U32.OR P1, PT, R7, UR6, P1 ;  /* 0x0000000607007c0c */ /* 0x000fe40008f26470 */
[----:B0-----:R-:W-:-:S05]  /*0150*/  @!P0 LEA R0, R5, R0, 0x18 ;  /* 0x0000000005008211 */ /* 0x001fca00078ec0ff */
[----:B------:R-:W-:-:S04]  /*0160*/  @!P0 IMAD R0, R8, 0x84, R0 ;  /* 0x0000008408008824 */ /* 0x000fc800078e0200 */
[----:B------:R-:W-:-:S05]  /*0170*/  @!P0 IMAD R5, R6, 0x4, R0 ;  /* 0x0000000406058824 */ /* 0x000fca00078e0200 */
[----:B--2---:R0:W-:Y:S01]  /*0180*/  @!P0 STS [R5], R2 ;  /* 0x0000000205008388 */ /* 0x0041e20000000800 */
[----:B------:R-:W-:Y:S06]  /*0190*/  BAR.SYNC.DEFER_BLOCKING 0x0 ;  /* 0x0000000000007b1d */ /* 0x000fec0000010000 */
[----:B------:R-:W-:Y:S05]  /*01a0*/  @P1 EXIT ;  /* 0x000000000000194d */ /* 0x000fea0003800000 */
[----:B------:R-:W1:Y:S01]  /*01b0*/  S2R R3, SR_CgaCtaId ;  /* 0x0000000000037919 */ /* 0x000e620000008800 */
[----:B------:R-:W-:Y:S01]  /*01c0*/  MOV R0, 0x400 ;  /* 0x0000040000007802 */ /* 0x000fe20000000f00 */
[----:B------:R-:W-:-:S04]  /*01d0*/  IMAD R4, R7, UR7, R4 ;  /* 0x0000000707047c24 */ /* 0x000fc8000f8e0204 */
[----:B0-----:R-:W-:Y:S01]  /*01e0*/  IMAD.SHL.U32 R5, R4, 0x4, RZ ;  /* 0x0000000404057824 */ /* 0x001fe200078e00ff */
[----:B-1----:R-:W-:-:S05]  /*01f0*/  LEA R3, R3, R0, 0x18 ;  /* 0x0000000003037211 */ /* 0x002fca00078ec0ff */
[----:B------:R-:W-:Y:S02]  /*0200*/  IMAD R0, R6, 0x84, R3 ;  /* 0x0000008406007824 */ /* 0x000fe400078e0203 */
[----:B------:R-:W0:Y:S03]  /*0210*/  LDC.64 R2, c[0x0][0x388] ;  /* 0x0000e200ff027b82 */ /* 0x000e260000000a00 */
[----:B------:R-:W-:-:S05]  /*0220*/  LEA R0, R8, R0, 0x2 ;  /* 0x0000000008007211 */ /* 0x000fca00078e10ff */
[----:B------:R-:W1:Y:S01]  /*0230*/  LDS R9, [R0] ;  /* 0x0000000000097984 */ /* 0x000e620000000800 */
[----:B0-----:R-:W-:-:S05]  /*0240*/  IMAD.WIDE.U32 R2, R5, 0x4, R2 ;  /* 0x0000000405027825 */ /* 0x001fca00078e0002 */
[----:B-1----:R-:W-:Y:S01]  /*0250*/  STG.E desc[UR4][R2.64], R9 ;  /* 0x0000000902007986 */ /* 0x002fe2000c101904 */
[----:B------:R-:W-:Y:S05]  /*0260*/  EXIT ;  /* 0x000000000000794d */ /* 0x000fea0003800000 */
.L_x_20:
        /* <DEDUP_REMOVED lines=9> */
.L_x_23:


//--------------------- .nv.shared.reserved.0     --------------------------
	.section	.nv.shared.reserved.0,"aw",@nobits
	.weak		__nv_reservedSMEM_offset_0_alias
	.size		__nv_reservedSMEM_offset_0_alias, 0, 64
	.other		__nv_reservedSMEM_offset_0_alias,@"STO_CUDA_RESERVED_SHARED STV_DEFAULT"
__nv_reservedSMEM_offset_0_alias:
	.zero		0
	.zero		64


//--------------------- .nv.shared._Z11d_transposePfS_ii --------------------------
	.section	.nv.shared._Z11d_transposePfS_ii,"aw",@nobits
	.sectionflags	@""
	.align	4
.nv.shared._Z11d_transposePfS_ii:
	.zero		5248


//--------------------- .nv.constant0._Z19d_recursiveGaussianPfS_iif --------------------------
	.section	.nv.constant0._Z19d_recursiveGaussianPfS_iif,"a",@progbits
	.sectionflags	@""
	.align	4
.nv.constant0._Z19d_recursiveGaussianPfS_iif:
	.zero		924


//--------------------- .nv.constant0._Z11d_transposePfS_ii --------------------------
	.section	.nv.constant0._Z11d_transposePfS_ii,"a",@progbits
	.sectionflags	@""
	.align	4
.nv.constant0._Z11d_transposePfS_ii:
	.zero		920


//--------------------- SYMBOLS --------------------------

	.type		.nv.reservedSmem.offset0,@object
	.size		.nv.reservedSmem.offset0,0x4
	.type		.nv.reservedSmem.cap,@object
	.size		.nv.reservedSmem.cap,0x4
